//
// Generated by NVIDIA NVVM Compiler
//
// Compiler Build ID: CL-36424714
// Cuda compilation tools, release 13.0, V13.0.88
// Based on NVVM 20.0.0
//

.version 9.0
.target sm_100
.address_size 64

	// .globl	_Z18bit_reverse_kernelPmi

.visible .entry _Z18bit_reverse_kernelPmi(
	.param .u64 .ptr .align 1 _Z18bit_reverse_kernelPmi_param_0,
	.param .u32 _Z18bit_reverse_kernelPmi_param_1
)
{
	.reg .pred 	%p<8>;
	.reg .b32 	%r<16>;
	.reg .b64 	%rd<49>;

	ld.param.u64 	%rd14, [_Z18bit_reverse_kernelPmi_param_0];
	ld.param.u32 	%r8, [_Z18bit_reverse_kernelPmi_param_1];
	mov.u32 	%r9, %ctaid.x;
	mov.u32 	%r10, %ntid.x;
	mov.u32 	%r11, %tid.x;
	mad.lo.s32 	%r12, %r9, %r10, %r11;
	cvt.u64.u32 	%rd1, %r12;
	shr.u64 	%rd15, %rd1, %r8;
	setp.ne.s64 	%p1, %rd15, 0;
	@%p1 bra 	$L__BB0_10;
	setp.lt.s32 	%p2, %r8, 1;
	mov.b64 	%rd48, 0;
	@%p2 bra 	$L__BB0_8;
	and.b32  	%r1, %r8, 3;
	setp.lt.u32 	%p3, %r8, 4;
	mov.b64 	%rd48, 0;
	mov.u64 	%rd44, %rd1;
	@%p3 bra 	$L__BB0_5;
	and.b32  	%r13, %r8, 2147483644;
	neg.s32 	%r14, %r13;
	mov.b64 	%rd48, 0;
	mov.u64 	%rd44, %rd1;
$L__BB0_4:
	shl.b64 	%rd20, %rd44, 2;
	and.b64  	%rd21, %rd20, 4;
	shr.u64 	%rd22, %rd44, 2;
	shl.b64 	%rd23, %rd48, 3;
	or.b64  	%rd24, %rd23, %rd21;
	and.b64  	%rd25, %rd44, 2;
	or.b64  	%rd26, %rd25, %rd24;
	and.b64  	%rd27, %rd22, 1;
	or.b64  	%rd28, %rd27, %rd26;
	shr.u64 	%rd29, %rd44, 3;
	shl.b64 	%rd30, %rd28, 1;
	and.b64  	%rd31, %rd29, 1;
	or.b64  	%rd48, %rd31, %rd30;
	shr.u64 	%rd44, %rd44, 4;
	add.s32 	%r14, %r14, 4;
	setp.ne.s32 	%p4, %r14, 0;
	@%p4 bra 	$L__BB0_4;
$L__BB0_5:
	setp.eq.s32 	%p5, %r1, 0;
	@%p5 bra 	$L__BB0_8;
	neg.s32 	%r15, %r1;
$L__BB0_7:
	.pragma "nounroll";
	shl.b64 	%rd32, %rd48, 1;
	and.b64  	%rd33, %rd44, 1;
	or.b64  	%rd48, %rd33, %rd32;
	shr.u64 	%rd44, %rd44, 1;
	add.s32 	%r15, %r15, 1;
	setp.ne.s32 	%p6, %r15, 0;
	@%p6 bra 	$L__BB0_7;
$L__BB0_8:
	setp.le.u64 	%p7, %rd48, %rd1;
	@%p7 bra 	$L__BB0_10;
	cvta.to.global.u64 	%rd34, %rd14;
	shl.b64 	%rd35, %rd1, 3;
	add.s64 	%rd36, %rd34, %rd35;
	ld.global.u64 	%rd37, [%rd36];
	shl.b64 	%rd38, %rd48, 3;
	add.s64 	%rd39, %rd34, %rd38;
	ld.global.u64 	%rd40, [%rd39];
	st.global.u64 	[%rd36], %rd40;
	st.global.u64 	[%rd39], %rd37;
$L__BB0_10:
	ret;

}
	// .globl	_Z20ntt_butterfly_kernelPmPKmmii
.visible .entry _Z20ntt_butterfly_kernelPmPKmmii(
	.param .u64 .ptr .align 1 _Z20ntt_butterfly_kernelPmPKmmii_param_0,
	.param .u64 .ptr .align 1 _Z20ntt_butterfly_kernelPmPKmmii_param_1,
	.param .u64 _Z20ntt_butterfly_kernelPmPKmmii_param_2,
	.param .u32 _Z20ntt_butterfly_kernelPmPKmmii_param_3,
	.param .u32 _Z20ntt_butterfly_kernelPmPKmmii_param_4
)
{
	.reg .pred 	%p<7>;
	.reg .b32 	%r<12>;
	.reg .b64 	%rd<52>;
	.reg .b64 	%fd<6>;

	ld.param.u64 	%rd13, [_Z20ntt_butterfly_kernelPmPKmmii_param_0];
	ld.param.u64 	%rd14, [_Z20ntt_butterfly_kernelPmPKmmii_param_1];
	ld.param.u64 	%rd15, [_Z20ntt_butterfly_kernelPmPKmmii_param_2];
	ld.param.u32 	%r1, [_Z20ntt_butterfly_kernelPmPKmmii_param_3];
	ld.param.u32 	%r2, [_Z20ntt_butterfly_kernelPmPKmmii_param_4];
	mov.b64 	%rd16, 1;
	shl.b64 	%rd17, %rd16, %r1;
	mov.u32 	%r3, %ctaid.x;
	mov.u32 	%r4, %ntid.x;
	mov.u32 	%r5, %tid.x;
	mad.lo.s32 	%r6, %r3, %r4, %r5;
	cvt.u64.u32 	%rd1, %r6;
	shr.u64 	%rd18, %rd17, 1;
	setp.le.u64 	%p1, %rd18, %rd1;
	@%p1 bra 	$L__BB1_8;
	cvta.to.global.u64 	%rd25, %rd13;
	cvta.to.global.u64 	%rd26, %rd14;
	mov.b64 	%rd27, 1;
	shl.b64 	%rd28, %rd27, %r2;
	shr.u64 	%rd29, %rd28, 1;
	add.s32 	%r7, %r2, -1;
	shr.u64 	%rd30, %rd1, %r7;
	add.s64 	%rd31, %rd29, -1;
	and.b64  	%rd32, %rd31, %rd1;
	shl.b64 	%rd33, %rd30, %r2;
	add.s64 	%rd34, %rd32, %rd33;
	sub.s32 	%r8, %r1, %r2;
	shl.b64 	%rd35, %rd32, %r8;
	shl.b64 	%rd36, %rd35, 3;
	add.s64 	%rd37, %rd26, %rd36;
	ld.global.u64 	%rd21, [%rd37];
	shl.b64 	%rd38, %rd34, 3;
	add.s64 	%rd2, %rd25, %rd38;
	ld.global.u64 	%rd3, [%rd2];
	shl.b64 	%rd39, %rd29, 3;
	add.s64 	%rd4, %rd2, %rd39;
	ld.global.u64 	%rd20, [%rd4];
	// begin inline asm
	mul.lo.u64 %rd19, %rd20, %rd21;
	// end inline asm
	// begin inline asm
	mul.hi.u64 %rd22, %rd20, %rd21;
	// end inline asm
	setp.ne.s64 	%p2, %rd22, 0;
	@%p2 bra 	$L__BB1_5;
	or.b64  	%rd42, %rd19, %rd15;
	and.b64  	%rd43, %rd42, -4294967296;
	setp.ne.s64 	%p4, %rd43, 0;
	@%p4 bra 	$L__BB1_4;
	cvt.u32.u64 	%r9, %rd15;
	cvt.u32.u64 	%r10, %rd19;
	rem.u32 	%r11, %r10, %r9;
	cvt.u64.u32 	%rd51, %r11;
	bra.uni 	$L__BB1_7;
$L__BB1_4:
	rem.u64 	%rd51, %rd19, %rd15;
	bra.uni 	$L__BB1_7;
$L__BB1_5:
	cvt.rn.f64.u64 	%fd1, %rd22;
	cvt.rn.f64.u64 	%fd2, %rd19;
	cvt.rn.f64.u64 	%fd3, %rd15;
	fma.rn.f64 	%fd4, %fd1, 0d43F0000000000000, %fd2;
	div.rn.f64 	%fd5, %fd4, %fd3;
	cvt.rzi.u64.f64 	%rd40, %fd5;
	mul.lo.s64 	%rd41, %rd40, %rd15;
	sub.s64 	%rd50, %rd19, %rd41;
$L__BB1_6:
	mov.u64 	%rd51, %rd50;
	setp.ge.u64 	%p3, %rd51, %rd15;
	sub.s64 	%rd50, %rd51, %rd15;
	@%p3 bra 	$L__BB1_6;
$L__BB1_7:
	add.s64 	%rd44, %rd51, %rd3;
	setp.lt.u64 	%p5, %rd44, %rd15;
	selp.b64 	%rd45, 0, %rd15, %p5;
	sub.s64 	%rd46, %rd44, %rd45;
	st.global.u64 	[%rd2], %rd46;
	setp.lt.u64 	%p6, %rd3, %rd51;
	selp.b64 	%rd47, %rd15, 0, %p6;
	sub.s64 	%rd48, %rd3, %rd51;
	add.s64 	%rd49, %rd48, %rd47;
	st.global.u64 	[%rd4], %rd49;
$L__BB1_8:
	ret;

}
	// .globl	_Z15poly_mul_kernelPmPKmS1_mm
.visible .entry _Z15poly_mul_kernelPmPKmS1_mm(
	.param .u64 .ptr .align 1 _Z15poly_mul_kernelPmPKmS1_mm_param_0,
	.param .u64 .ptr .align 1 _Z15poly_mul_kernelPmPKmS1_mm_param_1,
	.param .u64 .ptr .align 1 _Z15poly_mul_kernelPmPKmS1_mm_param_2,
	.param .u64 _Z15poly_mul_kernelPmPKmS1_mm_param_3,
	.param .u64 _Z15poly_mul_kernelPmPKmS1_mm_param_4
)
{
	.reg .pred 	%p<5>;
	.reg .b32 	%r<8>;
	.reg .b64 	%rd<35>;
	.reg .b64 	%fd<6>;

	ld.param.u64 	%rd10, [_Z15poly_mul_kernelPmPKmS1_mm_param_0];
	ld.param.u64 	%rd11, [_Z15poly_mul_kernelPmPKmS1_mm_param_1];
	ld.param.u64 	%rd12, [_Z15poly_mul_kernelPmPKmS1_mm_param_2];
	ld.param.u64 	%rd13, [_Z15poly_mul_kernelPmPKmS1_mm_param_3];
	ld.param.u64 	%rd14, [_Z15poly_mul_kernelPmPKmS1_mm_param_4];
	mov.u32 	%r1, %ctaid.x;
	mov.u32 	%r2, %ntid.x;
	mov.u32 	%r3, %tid.x;
	mad.lo.s32 	%r4, %r1, %r2, %r3;
	cvt.u64.u32 	%rd1, %r4;
	setp.le.u64 	%p1, %rd14, %rd1;
	@%p1 bra 	$L__BB2_8;
	cvta.to.global.u64 	%rd21, %rd11;
	cvta.to.global.u64 	%rd22, %rd12;
	shl.b64 	%rd23, %rd1, 3;
	add.s64 	%rd24, %rd21, %rd23;
	ld.global.u64 	%rd16, [%rd24];
	add.s64 	%rd25, %rd22, %rd23;
	ld.global.u64 	%rd17, [%rd25];
	// begin inline asm
	mul.lo.u64 %rd15, %rd16, %rd17;
	// end inline asm
	// begin inline asm
	mul.hi.u64 %rd18, %rd16, %rd17;
	// end inline asm
	setp.ne.s64 	%p2, %rd18, 0;
	@%p2 bra 	$L__BB2_5;
	or.b64  	%rd28, %rd15, %rd13;
	and.b64  	%rd29, %rd28, -4294967296;
	setp.ne.s64 	%p4, %rd29, 0;
	@%p4 bra 	$L__BB2_4;
	cvt.u32.u64 	%r5, %rd13;
	cvt.u32.u64 	%r6, %rd15;
	rem.u32 	%r7, %r6, %r5;
	cvt.u64.u32 	%rd34, %r7;
	bra.uni 	$L__BB2_7;
$L__BB2_4:
	rem.u64 	%rd34, %rd15, %rd13;
	bra.uni 	$L__BB2_7;
$L__BB2_5:
	cvt.rn.f64.u64 	%fd1, %rd18;
	cvt.rn.f64.u64 	%fd2, %rd15;
	cvt.rn.f64.u64 	%fd3, %rd13;
	fma.rn.f64 	%fd4, %fd1, 0d43F0000000000000, %fd2;
	div.rn.f64 	%fd5, %fd4, %fd3;
	cvt.rzi.u64.f64 	%rd26, %fd5;
	mul.lo.s64 	%rd27, %rd26, %rd13;
	sub.s64 	%rd33, %rd15, %rd27;
$L__BB2_6:
	mov.u64 	%rd34, %rd33;
	setp.ge.u64 	%p3, %rd34, %rd13;
	sub.s64 	%rd33, %rd34, %rd13;
	@%p3 bra 	$L__BB2_6;
$L__BB2_7:
	cvta.to.global.u64 	%rd30, %rd10;
	add.s64 	%rd32, %rd30, %rd23;
	st.global.u64 	[%rd32], %rd34;
$L__BB2_8:
	ret;

}


// ===== COMPILED SASS (sm_100) =====

	.target	sm_100

	.elftype	@"ET_EXEC"


//--------------------- .note.nv.tkinfo           --------------------------
	.section	.note.nv.tkinfo,"",@"SHT_NOTE"
	.sectionflags	@"SHF_NOTE_NV_TKINFO"
	.tkinfo
        /*0018*/ 	.word	0x00000002
        /*0030*/ 	.string	""
        /*0030*/ 	.string	"ptxas"
        /*0030*/ 	.string	"Cuda compilation tools, release 13.0, V13.0.88"
        /*0030*/ 	.string	"Build cuda_13.0.r13.0/compiler.36424714_0"
        /*0030*/ 	.string	"-arch sm_100 -m 64 "



//--------------------- .note.nv.cuinfo           --------------------------
	.section	.note.nv.cuinfo,"",@"SHT_NOTE"
	.sectionflags	@"SHF_NOTE_NV_CUINFO"
        /*0018*/ 	.short	0x0002
        /*001a*/ 	.short	0x0064
        /*001c*/ 	.short	0x0082
	.zero		2


//--------------------- .nv.info                  --------------------------
	.section	.nv.info,"",@"SHT_CUDA_INFO"
	.align	4


	//----- nvinfo : EIATTR_REGCOUNT
	.align		4
        /*0000*/ 	.byte	0x04, 0x2f
        /*0002*/ 	.short	(.L_1 - .L_0)
	.align		4
.L_0:
        /*0004*/ 	.word	index@(_Z18bit_reverse_kernelPmi)
        /*0008*/ 	.word	0x00000010


	//----- nvinfo : EIATTR_FRAME_SIZE
	.align		4
.L_1:
        /*000c*/ 	.byte	0x04, 0x11
        /*000e*/ 	.short	(.L_3 - .L_2)
	.align		4
.L_2:
        /*0010*/ 	.word	index@(_Z18bit_reverse_kernelPmi)
        /*0014*/ 	.word	0x00000000


	//----- nvinfo : EIATTR_REGCOUNT
	.align		4
.L_3:
        /*0018*/ 	.byte	0x04, 0x2f
        /*001a*/ 	.short	(.L_5 - .L_4)
	.align		4
.L_4:
        /*001c*/ 	.word	index@(_Z20ntt_butterfly_kernelPmPKmmii)
        /*0020*/ 	.word	0x00000020


	//----- nvinfo : EIATTR_FRAME_SIZE
	.align		4
.L_5:
        /*0024*/ 	.byte	0x04, 0x11
        /*0026*/ 	.short	(.L_7 - .L_6)
	.align		4
.L_6:
        /*0028*/ 	.word	index@($__internal_3_$__cuda_sm20_rem_u64)
        /*002c*/ 	.word	0x00000000


	//----- nvinfo : EIATTR_FRAME_SIZE
	.align		4
.L_7:
        /*0030*/ 	.byte	0x04, 0x11
        /*0032*/ 	.short	(.L_9 - .L_8)
	.align		4
.L_8:
        /*0034*/ 	.word	index@($__internal_2_$__cuda_sm20_div_rn_f64_full)
        /*0038*/ 	.word	0x00000000


	//----- nvinfo : EIATTR_FRAME_SIZE
	.align		4
.L_9:
        /*003c*/ 	.byte	0x04, 0x11
        /*003e*/ 	.short	(.L_11 - .L_10)
	.align		4
.L_10:
        /*0040*/ 	.word	index@(_Z20ntt_butterfly_kernelPmPKmmii)
        /*0044*/ 	.word	0x00000000


	//----- nvinfo : EIATTR_REGCOUNT
	.align		4
.L_11:
        /*0048*/ 	.byte	0x04, 0x2f
        /*004a*/ 	.short	(.L_13 - .L_12)
	.align		4
.L_12:
        /*004c*/ 	.word	index@(_Z15poly_mul_kernelPmPKmS1_mm)
        /*0050*/ 	.word	0x0000001d


	//----- nvinfo : EIATTR_FRAME_SIZE
	.align		4
.L_13:
        /*0054*/ 	.byte	0x04, 0x11
        /*0056*/ 	.short	(.L_15 - .L_14)
	.align		4
.L_14:
        /*0058*/ 	.word	index@($__internal_1_$__cuda_sm20_rem_u64)
        /*005c*/ 	.word	0x00000000


	//----- nvinfo : EIATTR_FRAME_SIZE
	.align		4
.L_15:
        /*0060*/ 	.byte	0x04, 0x11
        /*0062*/ 	.short	(.L_17 - .L_16)
	.align		4
.L_16:
        /*0064*/ 	.word	index@($__internal_0_$__cuda_sm20_div_rn_f64_full)
        /*0068*/ 	.word	0x00000000


	//----- nvinfo : EIATTR_FRAME_SIZE
	.align		4
.L_17:
        /*006c*/ 	.byte	0x04, 0x11
        /*006e*/ 	.short	(.L_19 - .L_18)
	.align		4
.L_18:
        /*0070*/ 	.word	index@(_Z15poly_mul_kernelPmPKmS1_mm)
        /*0074*/ 	.word	0x00000000


	//----- nvinfo : EIATTR_MIN_STACK_SIZE
	.align		4
.L_19:
        /*0078*/ 	.byte	0x04, 0x12
        /*007a*/ 	.short	(.L_21 - .L_20)
	.align		4
.L_20:
        /*007c*/ 	.word	index@(_Z15poly_mul_kernelPmPKmS1_mm)
        /*0080*/ 	.word	0x00000000


	//----- nvinfo : EIATTR_MIN_STACK_SIZE
	.align		4
.L_21:
        /*0084*/ 	.byte	0x04, 0x12
        /*0086*/ 	.short	(.L_23 - .L_22)
	.align		4
.L_22:
        /*0088*/ 	.word	index@(_Z20ntt_butterfly_kernelPmPKmmii)
        /*008c*/ 	.word	0x00000000


	//----- nvinfo : EIATTR_MIN_STACK_SIZE
	.align		4
.L_23:
        /*0090*/ 	.byte	0x04, 0x12
        /*0092*/ 	.short	(.L_25 - .L_24)
	.align		4
.L_24:
        /*0094*/ 	.word	index@(_Z18bit_reverse_kernelPmi)
        /*0098*/ 	.word	0x00000000
.L_25:


//--------------------- .nv.compat                --------------------------
	.section	.nv.compat,"",@"SHT_CUDA_COMPAT_INFO"
	.align	4
        /*0000*/ 	.byte	0x02, 0x09, 0x00, 0x00, 0x02, 0x02, 0x01, 0x00, 0x02, 0x05, 0x05, 0x00, 0x03, 0x07, 0x01, 0x01
        /*0010*/ 	.byte	0x02, 0x03, 0x00, 0x00, 0x02, 0x06, 0x01, 0x00, 0x04, 0x0b, 0x08, 0x00, 0x01, 0x00, 0x00, 0x00
        /*0020*/ 	.byte	0x00, 0x00, 0x00, 0x00


//--------------------- .nv.info._Z15poly_mul_kernelPmPKmS1_mm --------------------------
	.section	.nv.info._Z15poly_mul_kernelPmPKmS1_mm,"",@"SHT_CUDA_INFO"
	.sectionflags	@""
	.align	4


	//----- nvinfo : EIATTR_CUDA_API_VERSION
	.align		4
        /*0000*/ 	.byte	0x04, 0x37
        /*0002*/ 	.short	(.L_27 - .L_26)
.L_26:
        /*0004*/ 	.word	0x00000082


	//----- nvinfo : EIATTR_KPARAM_INFO
	.align		4
.L_27:
        /*0008*/ 	.byte	0x04, 0x17
        /*000a*/ 	.short	(.L_29 - .L_28)
.L_28:
        /*000c*/ 	.word	0x00000000
        /*0010*/ 	.short	0x0004
        /*0012*/ 	.short	0x0020
        /*0014*/ 	.byte	0x00, 0xf0, 0x21, 0x00


	//----- nvinfo : EIATTR_KPARAM_INFO
	.align		4
.L_29:
        /*0018*/ 	.byte	0x04, 0x17
        /*001a*/ 	.short	(.L_31 - .L_30)
.L_30:
        /*001c*/ 	.word	0x00000000
        /*0020*/ 	.short	0x0003
        /*0022*/ 	.short	0x0018
        /*0024*/ 	.byte	0x00, 0xf0, 0x21, 0x00


	//----- nvinfo : EIATTR_KPARAM_INFO
	.align		4
.L_31:
        /*0028*/ 	.byte	0x04, 0x17
        /*002a*/ 	.short	(.L_33 - .L_32)
.L_32:
        /*002c*/ 	.word	0x00000000
        /*0030*/ 	.short	0x0002
        /*0032*/ 	.short	0x0010
        /*0034*/ 	.byte	0x00, 0xf5, 0x21, 0x00


	//----- nvinfo : EIATTR_KPARAM_INFO
	.align		4
.L_33:
        /*0038*/ 	.byte	0x04, 0x17
        /*003a*/ 	.short	(.L_35 - .L_34)
.L_34:
        /*003c*/ 	.word	0x00000000
        /*0040*/ 	.short	0x0001
        /*0042*/ 	.short	0x0008
        /*0044*/ 	.byte	0x00, 0xf5, 0x21, 0x00


	//----- nvinfo : EIATTR_KPARAM_INFO
	.align		4
.L_35:
        /*0048*/ 	.byte	0x04, 0x17
        /*004a*/ 	.short	(.L_37 - .L_36)
.L_36:
        /*004c*/ 	.word	0x00000000
        /*0050*/ 	.short	0x0000
        /*0052*/ 	.short	0x0000
        /*0054*/ 	.byte	0x00, 0xf5, 0x21, 0x00


	//----- nvinfo : EIATTR_SPARSE_MMA_MASK
	.align		4
.L_37:
        /*0058*/ 	.byte	0x03, 0x50
        /*005a*/ 	.short	0x0000


	//----- nvinfo : EIATTR_MAXREG_COUNT
	.align		4
        /*005c*/ 	.byte	0x03, 0x1b
        /*005e*/ 	.short	0x00ff


	//----- nvinfo : EIATTR_MERCURY_ISA_VERSION
	.align		4
        /*0060*/ 	.byte	0x03, 0x5f
        /*0062*/ 	.short	0x0101


	//----- nvinfo : EIATTR_VRC_CTA_INIT_COUNT
	.align		4
        /*0064*/ 	.byte	0x02, 0x4a
	.zero		1
	.zero		1


	//----- nvinfo : EIATTR_EXIT_INSTR_OFFSETS
	.align		4
        /*0068*/ 	.byte	0x04, 0x1c
        /*006a*/ 	.short	(.L_39 - .L_38)


	//   ....[0]....
.L_38:
        /*006c*/ 	.word	0x00000080


	//   ....[1]....
        /*0070*/ 	.word	0x000006d0


	//----- nvinfo : EIATTR_CRS_STACK_SIZE
	.align		4
.L_39:
        /*0074*/ 	.byte	0x04, 0x1e
        /*0076*/ 	.short	(.L_41 - .L_40)
.L_40:
        /*0078*/ 	.word	0x00000000


	//----- nvinfo : EIATTR_CBANK_PARAM_SIZE
	.align		4
.L_41:
        /*007c*/ 	.byte	0x03, 0x19
        /*007e*/ 	.short	0x0028


	//----- nvinfo : EIATTR_PARAM_CBANK
	.align		4
        /*0080*/ 	.byte	0x04, 0x0a
        /*0082*/ 	.short	(.L_43 - .L_42)
	.align		4
.L_42:
        /*0084*/ 	.word	index@(.nv.constant0._Z15poly_mul_kernelPmPKmS1_mm)
        /*0088*/ 	.short	0x0380
        /*008a*/ 	.short	0x0028


	//----- nvinfo : EIATTR_SW_WAR
	.align		4
.L_43:
        /*008c*/ 	.byte	0x04, 0x36
        /*008e*/ 	.short	(.L_45 - .L_44)
.L_44:
        /*0090*/ 	.word	0x00000008
.L_45:


//--------------------- .nv.info._Z20ntt_butterfly_kernelPmPKmmii --------------------------
	.section	.nv.info._Z20ntt_butterfly_kernelPmPKmmii,"",@"SHT_CUDA_INFO"
	.sectionflags	@""
	.align	4


	//----- nvinfo : EIATTR_CUDA_API_VERSION
	.align		4
        /*0000*/ 	.byte	0x04, 0x37
        /*0002*/ 	.short	(.L_47 - .L_46)
.L_46:
        /*0004*/ 	.word	0x00000082


	//----- nvinfo : EIATTR_KPARAM_INFO
	.align		4
.L_47:
        /*0008*/ 	.byte	0x04, 0x17
        /*000a*/ 	.short	(.L_49 - .L_48)
.L_48:
        /*000c*/ 	.word	0x00000000
        /*0010*/ 	.short	0x0004
        /*0012*/ 	.short	0x001c
        /*0014*/ 	.byte	0x00, 0xf0, 0x11, 0x00


	//----- nvinfo : EIATTR_KPARAM_INFO
	.align		4
.L_49:
        /*0018*/ 	.byte	0x04, 0x17
        /*001a*/ 	.short	(.L_51 - .L_50)
.L_50:
        /*001c*/ 	.word	0x00000000
        /*0020*/ 	.short	0x0003
        /*0022*/ 	.short	0x0018
        /*0024*/ 	.byte	0x00, 0xf0, 0x11, 0x00


	//----- nvinfo : EIATTR_KPARAM_INFO
	.align		4
.L_51:
        /*0028*/ 	.byte	0x04, 0x17
        /*002a*/ 	.short	(.L_53 - .L_52)
.L_52:
        /*002c*/ 	.word	0x00000000
        /*0030*/ 	.short	0x0002
        /*0032*/ 	.short	0x0010
        /*0034*/ 	.byte	0x00, 0xf0, 0x21, 0x00


	//----- nvinfo : EIATTR_KPARAM_INFO
	.align		4
.L_53:
        /*0038*/ 	.byte	0x04, 0x17
        /*003a*/ 	.short	(.L_55 - .L_54)
.L_54:
        /*003c*/ 	.word	0x00000000
        /*0040*/ 	.short	0x0001
        /*0042*/ 	.short	0x0008
        /*0044*/ 	.byte	0x00, 0xf5, 0x21, 0x00


	//----- nvinfo : EIATTR_KPARAM_INFO
	.align		4
.L_55:
        /*0048*/ 	.byte	0x04, 0x17
        /*004a*/ 	.short	(.L_57 - .L_56)
.L_56:
        /*004c*/ 	.word	0x00000000
        /*0050*/ 	.short	0x0000
        /*0052*/ 	.short	0x0000
        /*0054*/ 	.byte	0x00, 0xf5, 0x21, 0x00


	//----- nvinfo : EIATTR_SPARSE_MMA_MASK
	.align		4
.L_57:
        /*0058*/ 	.byte	0x03, 0x50
        /*005a*/ 	.short	0x0000


	//----- nvinfo : EIATTR_MAXREG_COUNT
	.align		4
        /*005c*/ 	.byte	0x03, 0x1b
        /*005e*/ 	.short	0x00ff


	//----- nvinfo : EIATTR_MERCURY_ISA_VERSION
	.align		4
        /*0060*/ 	.byte	0x03, 0x5f
        /*0062*/ 	.short	0x0101


	//----- nvinfo : EIATTR_VRC_CTA_INIT_COUNT
	.align		4
        /*0064*/ 	.byte	0x02, 0x4a
	.zero		1
	.zero		1


	//----- nvinfo : EIATTR_EXIT_INSTR_OFFSETS
	.align		4
        /*0068*/ 	.byte	0x04, 0x1c
        /*006a*/ 	.short	(.L_59 - .L_58)


	//   ....[0]....
.L_58:
        /*006c*/ 	.word	0x000000d0


	//   ....[1]....
        /*0070*/ 	.word	0x00000940


	//----- nvinfo : EIATTR_CRS_STACK_SIZE
	.align		4
.L_59:
        /*0074*/ 	.byte	0x04, 0x1e
        /*0076*/ 	.short	(.L_61 - .L_60)
.L_60:
        /*0078*/ 	.word	0x00000000


	//----- nvinfo : EIATTR_CBANK_PARAM_SIZE
	.align		4
.L_61:
        /*007c*/ 	.byte	0x03, 0x19
        /*007e*/ 	.short	0x0020


	//----- nvinfo : EIATTR_PARAM_CBANK
	.align		4
        /*0080*/ 	.byte	0x04, 0x0a
        /*0082*/ 	.short	(.L_63 - .L_62)
	.align		4
.L_62:
        /*0084*/ 	.word	index@(.nv.constant0._Z20ntt_butterfly_kernelPmPKmmii)
        /*0088*/ 	.short	0x0380
        /*008a*/ 	.short	0x0020


	//----- nvinfo : EIATTR_SW_WAR
	.align		4
.L_63:
        /*008c*/ 	.byte	0x04, 0x36
        /*008e*/ 	.short	(.L_65 - .L_64)
.L_64:
        /*0090*/ 	.word	0x00000008
.L_65:


//--------------------- .nv.info._Z18bit_reverse_kernelPmi --------------------------
	.section	.nv.info._Z18bit_reverse_kernelPmi,"",@"SHT_CUDA_INFO"
	.sectionflags	@""
	.align	4


	//----- nvinfo : EIATTR_CUDA_API_VERSION
	.align		4
        /*0000*/ 	.byte	0x04, 0x37
        /*0002*/ 	.short	(.L_67 - .L_66)
.L_66:
        /*0004*/ 	.word	0x00000082


	//----- nvinfo : EIATTR_KPARAM_INFO
	.align		4
.L_67:
        /*0008*/ 	.byte	0x04, 0x17
        /*000a*/ 	.short	(.L_69 - .L_68)
.L_68:
        /*000c*/ 	.word	0x00000000
        /*0010*/ 	.short	0x0001
        /*0012*/ 	.short	0x0008
        /*0014*/ 	.byte	0x00, 0xf0, 0x11, 0x00


	//----- nvinfo : EIATTR_KPARAM_INFO
	.align		4
.L_69:
        /*0018*/ 	.byte	0x04, 0x17
        /*001a*/ 	.short	(.L_71 - .L_70)
.L_70:
        /*001c*/ 	.word	0x00000000
        /*0020*/ 	.short	0x0000
        /*0022*/ 	.short	0x0000
        /*0024*/ 	.byte	0x00, 0xf5, 0x21, 0x00


	//----- nvinfo : EIATTR_SPARSE_MMA_MASK
	.align		4
.L_71:
        /*0028*/ 	.byte	0x03, 0x50
        /*002a*/ 	.short	0x0000


	//----- nvinfo : EIATTR_MAXREG_COUNT
	.align		4
        /*002c*/ 	.byte	0x03, 0x1b
        /*002e*/ 	.short	0x00ff


	//----- nvinfo : EIATTR_MERCURY_ISA_VERSION
	.align		4
        /*0030*/ 	.byte	0x03, 0x5f
        /*0032*/ 	.short	0x0101


	//----- nvinfo : EIATTR_VRC_CTA_INIT_COUNT
	.align		4
        /*0034*/ 	.byte	0x02, 0x4a
	.zero		1
	.zero		1


	//----- nvinfo : EIATTR_EXIT_INSTR_OFFSETS
	.align		4
        /*0038*/ 	.byte	0x04, 0x1c
        /*003a*/ 	.short	(.L_73 - .L_72)


	//   ....[0]....
.L_72:
        /*003c*/ 	.word	0x00000090


	//   ....[1]....
        /*0040*/ 	.word	0x00000940


	//   ....[2]....
        /*0044*/ 	.word	0x000009f0


	//----- nvinfo : EIATTR_CBANK_PARAM_SIZE
	.align		4
.L_73:
        /*0048*/ 	.byte	0x03, 0x19
        /*004a*/ 	.short	0x000c


	//----- nvinfo : EIATTR_PARAM_CBANK
	.align		4
        /*004c*/ 	.byte	0x04, 0x0a
        /*004e*/ 	.short	(.L_75 - .L_74)
	.align		4
.L_74:
        /*0050*/ 	.word	index@(.nv.constant0._Z18bit_reverse_kernelPmi)
        /*0054*/ 	.short	0x0380
        /*0056*/ 	.short	0x000c


	//----- nvinfo : EIATTR_SW_WAR
	.align		4
.L_75:
        /*0058*/ 	.byte	0x04, 0x36
        /*005a*/ 	.short	(.L_77 - .L_76)
.L_76:
        /*005c*/ 	.word	0x00000008
.L_77:


//--------------------- .nv.callgraph             --------------------------
	.section	.nv.callgraph,"",@"SHT_CUDA_CALLGRAPH"
	.align	4
	.sectionentsize	8
	.align		4
        /*0000*/ 	.word	0x00000000
	.align		4
        /*0004*/ 	.word	0xffffffff
	.align		4
        /*0008*/ 	.word	0x00000000
	.align		4
        /*000c*/ 	.word	0xfffffffe
	.align		4
        /*0010*/ 	.word	0x00000000
	.align		4
        /*0014*/ 	.word	0xfffffffd
	.align		4
        /*0018*/ 	.word	0x00000000
	.align		4
        /*001c*/ 	.word	0xfffffffc


//--------------------- .text._Z15poly_mul_kernelPmPKmS1_mm --------------------------
	.section	.text._Z15poly_mul_kernelPmPKmS1_mm,"ax",@progbits
	.align	128
        .global         _Z15poly_mul_kernelPmPKmS1_mm
        .type           _Z15poly_mul_kernelPmPKmS1_mm,@function
        .size           _Z15poly_mul_kernelPmPKmS1_mm,(.L_x_35 - _Z15poly_mul_kernelPmPKmS1_mm)
        .other          _Z15poly_mul_kernelPmPKmS1_mm,@"STO_CUDA_ENTRY STV_DEFAULT"
_Z15poly_mul_kernelPmPKmS1_mm:
.text._Z15poly_mul_kernelPmPKmS1_mm:
[----:B------:R-:W-:Y:S01]  /*0000*/  LDC R1, c[0x0][0x37c] ;  /* 0x0000df00ff017b82 */ /* 0x000fe20000000800 */
[----:B------:R-:W0:Y:S07]  /*0010*/  S2R R3, SR_TID.X ;  /* 0x0000000000037919 */ /* 0x000e2e0000002100 */
[----:B------:R-:W0:Y:S01]  /*0020*/  S2UR UR4, SR_CTAID.X ;  /* 0x00000000000479c3 */ /* 0x000e220000002500 */
[----:B------:R-:W1:Y:S07]  /*0030*/  LDCU.64 UR6, c[0x0][0x3a0] ;  /* 0x00007400ff0677ac */ /* 0x000e6e0008000a00 */
[----:B------:R-:W0:Y:S02]  /*0040*/  LDC R14, c[0x0][0x360] ;  /* 0x0000d800ff0e7b82 */ /* 0x000e240000000800 */
[----:B0-----:R-:W-:-:S05]  /*0050*/  IMAD R14, R14, UR4, R3 ;  /* 0x000000040e0e7c24 */ /* 0x001fca000f8e0203 */
[----:B-1----:R-:W-:-:S04]  /*0060*/  ISETP.GE.U32.AND P0, PT, R14, UR6, PT ;  /* 0x000000060e007c0c */ /* 0x002fc8000bf06070 */
[----:B------:R-:W-:-:S13]  /*0070*/  ISETP.GE.U32.AND.EX P0, PT, RZ, UR7, PT, P0 ;  /* 0x00000007ff007c0c */ /* 0x000fda000bf06100 */
[----:B------:R-:W-:Y:S05]  /*0080*/  @P0 EXIT ;  /* 0x000000000000094d */ /* 0x000fea0003800000 */
[----:B------:R-:W0:Y:S01]  /*0090*/  LDCU.64 UR6, c[0x0][0x388] ;  /* 0x00007100ff0677ac */ /* 0x000e220008000a00 */
[----:B------:R-:W-:Y:S01]  /*00a0*/  IMAD.SHL.U32 R0, R14, 0x8, RZ ;  /* 0x000000080e007824 */ /* 0x000fe200078e00ff */
[----:B------:R-:W-:Y:S01]  /*00b0*/  SHF.R.U32.HI R14, RZ, 0x1d, R14 ;  /* 0x0000001dff0e7819 */ /* 0x000fe2000001160e */
[----:B------:R-:W1:Y:S01]  /*00c0*/  LDCU.64 UR8, c[0x0][0x390] ;  /* 0x00007200ff0877ac */ /* 0x000e620008000a00 */
[----:B------:R-:W2:Y:S02]  /*00d0*/  LDCU.64 UR4, c[0x0][0x358] ;  /* 0x00006b00ff0477ac */ /* 0x000ea40008000a00 */
[C---:B0-----:R-:W-:Y:S02]  /*00e0*/  IADD3 R2, P0, PT, R0.reuse, UR6, RZ ;  /* 0x0000000600027c10 */ /* 0x041fe4000ff1e0ff */
[----:B-1----:R-:W-:Y:S02]  /*00f0*/  IADD3 R8, P1, PT, R0, UR8, RZ ;  /* 0x0000000800087c10 */ /* 0x002fe4000ff3e0ff */
[----:B------:R-:W-:-:S02]  /*0100*/  IADD3.X R3, PT, PT, R14, UR7, RZ, P0, !PT ;  /* 0x000000070e037c10 */ /* 0x000fc400087fe4ff */
[----:B------:R-:W-:-:S04]  /*0110*/  IADD3.X R9, PT, PT, R14, UR9, RZ, P1, !PT ;  /* 0x000000090e097c10 */ /* 0x000fc80008ffe4ff */
[----:B--2---:R-:W2:Y:S04]  /*0120*/  LDG.E.64 R2, desc[UR4][R2.64] ;  /* 0x0000000402027981 */ /* 0x004ea8000c1e1b00 */
[----:B------:R-:W2:Y:S01]  /*0130*/  LDG.E.64 R8, desc[UR4][R8.64] ;  /* 0x0000000408087981 */ /* 0x000ea2000c1e1b00 */
[----:B------:R-:W-:Y:S01]  /*0140*/  BSSY.RECONVERGENT B0, `(.L_x_0) ;  /* 0x0000054000007945 */ /* 0x000fe20003800200 */
[----:B--2---:R-:W-:-:S04]  /*0150*/  IMAD.WIDE.U32 R4, R3, R8, RZ ;  /* 0x0000000803047225 */ /* 0x004fc800078e00ff */
[----:B------:R-:W-:-:S04]  /*0160*/  IMAD.WIDE.U32 R6, R2, R8, RZ ;  /* 0x0000000802067225 */ /* 0x000fc800078e00ff */
[----:B------:R-:W-:-:S04]  /*0170*/  IMAD.WIDE.U32 R10, P0, R2, R9, R4 ;  /* 0x00000009020a7225 */ /* 0x000fc80007800004 */
[----:B------:R-:W-:Y:S01]  /*0180*/  IMAD.X R17, RZ, RZ, RZ, P0 ;  /* 0x000000ffff117224 */ /* 0x000fe200000e06ff */
[----:B------:R-:W-:Y:S01]  /*0190*/  IADD3 R5, P0, PT, R7, R10, RZ ;  /* 0x0000000a07057210 */ /* 0x000fe20007f1e0ff */
[----:B------:R-:W-:-:S04]  /*01a0*/  IMAD.MOV.U32 R16, RZ, RZ, R11 ;  /* 0x000000ffff107224 */ /* 0x000fc800078e000b */
[----:B------:R-:W-:-:S03]  /*01b0*/  IMAD.WIDE.U32.X R16, R3, R9, R16, P0 ;  /* 0x0000000903107225 */ /* 0x000fc600000e0410 */
[----:B------:R-:W-:-:S04]  /*01c0*/  ISETP.NE.U32.AND P0, PT, R16, RZ, PT ;  /* 0x000000ff1000720c */ /* 0x000fc80003f05070 */
[----:B------:R-:W-:-:S13]  /*01d0*/  ISETP.NE.AND.EX P0, PT, R17, RZ, PT, P0 ;  /* 0x000000ff1100720c */ /* 0x000fda0003f05300 */
[----:B------:R-:W-:Y:S05]  /*01e0*/  @P0 BRA `(.L_x_1) ;  /* 0x0000000000700947 */ /* 0x000fea0003800000 */
[----:B------:R-:W0:Y:S02]  /*01f0*/  LDCU UR6, c[0x0][0x39c] ;  /* 0x00007380ff0677ac */ /* 0x000e240008000800 */
[----:B0-----:R-:W-:-:S04]  /*0200*/  LOP3.LUT R2, R5, UR6, RZ, 0xfc, !PT ;  /* 0x0000000605027c12 */ /* 0x001fc8000f8efcff */
[----:B------:R-:W-:-:S13]  /*0210*/  ISETP.NE.U32.AND P0, PT, R2, RZ, PT ;  /* 0x000000ff0200720c */ /* 0x000fda0003f05070 */
[----:B------:R-:W-:Y:S05]  /*0220*/  @P0 BRA `(.L_x_2) ;  /* 0x0000000000540947 */ /* 0x000fea0003800000 */
[----:B------:R-:W0:Y:S02]  /*0230*/  LDCU UR6, c[0x0][0x398] ;  /* 0x00007300ff0677ac */ /* 0x000e240008000800 */
[----:B0-----:R-:W0:Y:S01]  /*0240*/  I2F.U32.RP R4, UR6 ;  /* 0x0000000600047d06 */ /* 0x001e220008209000 */
[----:B------:R-:W-:-:S07]  /*0250*/  ISETP.NE.U32.AND P1, PT, RZ, UR6, PT ;  /* 0x00000006ff007c0c */ /* 0x000fce000bf25070 */
[----:B0-----:R-:W0:Y:S02]  /*0260*/  MUFU.RCP R4, R4 ;  /* 0x0000000400047308 */ /* 0x001e240000001000 */
[----:B0-----:R-:W-:-:S06]  /*0270*/  VIADD R2, R4, 0xffffffe ;  /* 0x0ffffffe04027836 */ /* 0x001fcc0000000000 */
[----:B------:R0:W1:Y:S02]  /*0280*/  F2I.FTZ.U32.TRUNC.NTZ R3, R2 ;  /* 0x0000000200037305 */ /* 0x000064000021f000 */
[----:B0-----:R-:W-:Y:S02]  /*0290*/  IMAD.MOV.U32 R2, RZ, RZ, RZ ;  /* 0x000000ffff027224 */ /* 0x001fe400078e00ff */
[----:B-1----:R-:W-:-:S04]  /*02a0*/  IMAD.MOV R5, RZ, RZ, -R3 ;  /* 0x000000ffff057224 */ /* 0x002fc800078e0a03 */
[----:B------:R-:W-:-:S04]  /*02b0*/  IMAD R5, R5, UR6, RZ ;  /* 0x0000000605057c24 */ /* 0x000fc8000f8e02ff */
[----:B------:R-:W-:-:S06]  /*02c0*/  IMAD.HI.U32 R3, R3, R5, R2 ;  /* 0x0000000503037227 */ /* 0x000fcc00078e0002 */
[----:B------:R-:W-:-:S04]  /*02d0*/  IMAD.HI.U32 R3, R3, R6, RZ ;  /* 0x0000000603037227 */ /* 0x000fc800078e00ff */
[----:B------:R-:W-:-:S04]  /*02e0*/  IMAD.MOV R3, RZ, RZ, -R3 ;  /* 0x000000ffff037224 */ /* 0x000fc800078e0a03 */
[----:B------:R-:W-:Y:S02]  /*02f0*/  IMAD R6, R3, UR6, R6 ;  /* 0x0000000603067c24 */ /* 0x000fe4000f8e0206 */
[----:B------:R-:W-:-:S03]  /*0300*/  IMAD.MOV.U32 R3, RZ, RZ, RZ ;  /* 0x000000ffff037224 */ /* 0x000fc600078e00ff */
[----:B------:R-:W-:-:S13]  /*0310*/  ISETP.GE.U32.AND P0, PT, R6, UR6, PT ;  /* 0x0000000606007c0c */ /* 0x000fda000bf06070 */
[----:B------:R-:W-:-:S05]  /*0320*/  @P0 VIADD R6, R6, -UR6 ;  /* 0x8000000606060c36 */ /* 0x000fca0008000000 */
[----:B------:R-:W-:-:S13]  /*0330*/  ISETP.GE.U32.AND P0, PT, R6, UR6, PT ;  /* 0x0000000606007c0c */ /* 0x000fda000bf06070 */
[----:B------:R-:W-:Y:S02]  /*0340*/  @P0 IADD3 R6, PT, PT, R6, -UR6, RZ ;  /* 0x8000000606060c10 */ /* 0x000fe4000fffe0ff */
[----:B------:R-:W-:-:S05]  /*0350*/  @!P1 LOP3.LUT R6, RZ, UR6, RZ, 0x33, !PT ;  /* 0x00000006ff069c12 */ /* 0x000fca000f8e33ff */
[----:B------:R-:W-:Y:S01]  /*0360*/  IMAD.MOV.U32 R2, RZ, RZ, R6 ;  /* 0x000000ffff027224 */ /* 0x000fe200078e0006 */
[----:B------:R-:W-:Y:S06]  /*0370*/  BRA `(.L_x_3) ;  /* 0x0000000000c07947 */ /* 0x000fec0003800000 */
.L_x_2:
[----:B------:R-:W-:-:S07]  /*0380*/  MOV R8, 0x3a0 ;  /* 0x000003a000087802 */ /* 0x000fce0000000f00 */
[----:B------:R-:W-:Y:S05]  /*0390*/  CALL.REL.NOINC `($__internal_1_$__cuda_sm20_rem_u64) ;  /* 0x0000000800487944 */ /* 0x000fea0003c00000 */
[----:B------:R-:W-:Y:S05]  /*03a0*/  BRA `(.L_x_3) ;  /* 0x0000000000b47947 */ /* 0x000fea0003800000 */
.L_x_1:
[----:B------:R-:W0:Y:S01]  /*03b0*/  LDCU.64 UR6, c[0x0][0x398] ;  /* 0x00007300ff0677ac */ /* 0x000e220008000a00 */
[----:B------:R-:W-:Y:S01]  /*03c0*/  IMAD.MOV.U32 R8, RZ, RZ, 0x1 ;  /* 0x00000001ff087424 */ /* 0x000fe200078e00ff */
[----:B------:R-:W-:Y:S01]  /*03d0*/  I2F.F64.U64 R10, R16 ;  /* 0x00000010000a7312 */ /* 0x000fe20000301800 */
[----:B------:R-:W-:Y:S01]  /*03e0*/  IMAD.MOV.U32 R4, RZ, RZ, R6 ;  /* 0x000000ffff047224 */ /* 0x000fe200078e0006 */
[----:B------:R-:W-:Y:S06]  /*03f0*/  BSSY.RECONVERGENT B1, `(.L_x_4) ;  /* 0x0000013000017945 */ /* 0x000fec0003800200 */
[----:B0-----:R-:W0:Y:S08]  /*0400*/  I2F.F64.U64 R24, UR6 ;  /* 0x0000000600187d12 */ /* 0x001e300008301800 */
[----:B0-----:R-:W0:Y:S02]  /*0410*/  MUFU.RCP64H R9, R25 ;  /* 0x0000001900097308 */ /* 0x001e240000001800 */
[----:B0-----:R-:W-:-:S08]  /*0420*/  DFMA R2, -R24, R8, 1 ;  /* 0x3ff000001802742b */ /* 0x001fd00000000108 */
[----:B------:R-:W-:Y:S02]  /*0430*/  DFMA R12, R2, R2, R2 ;  /* 0x00000002020c722b */ /* 0x000fe40000000002 */
[----:B------:R-:W0:Y:S06]  /*0440*/  I2F.F64.U64 R2, R4 ;  /* 0x0000000400027312 */ /* 0x000e2c0000301800 */
[----:B------:R-:W-:-:S08]  /*0450*/  DFMA R12, R8, R12, R8 ;  /* 0x0000000c080c722b */ /* 0x000fd00000000008 */
[----:B------:R-:W-:Y:S02]  /*0460*/  DFMA R8, -R24, R12, 1 ;  /* 0x3ff000001808742b */ /* 0x000fe4000000010c */
[----:B0-----:R-:W-:-:S06]  /*0470*/  DFMA R10, R10, 1.84467440737095516160e+19, R2 ;  /* 0x43f000000a0a782b */ /* 0x001fcc0000000002 */
[----:B------:R-:W-:-:S04]  /*0480*/  DFMA R8, R12, R8, R12 ;  /* 0x000000080c08722b */ /* 0x000fc8000000000c */
[----:B------:R-:W-:-:S04]  /*0490*/  FSETP.GEU.AND P1, PT, |R11|, 6.5827683646048100446e-37, PT ;  /* 0x036000000b00780b */ /* 0x000fc80003f2e200 */
[----:B------:R-:W-:-:S08]  /*04a0*/  DMUL R2, R10, R8 ;  /* 0x000000080a027228 */ /* 0x000fd00000000000 */
[----:B------:R-:W-:-:S08]  /*04b0*/  DFMA R12, -R24, R2, R10 ;  /* 0x00000002180c722b */ /* 0x000fd0000000010a */
[----:B------:R-:W-:-:S10]  /*04c0*/  DFMA R2, R8, R12, R2 ;  /* 0x0000000c0802722b */ /* 0x000fd40000000002 */
[----:B------:R-:W-:-:S05]  /*04d0*/  FFMA R8, RZ, R25, R3 ;  /* 0x00000019ff087223 */ /* 0x000fca0000000003 */
[----:B------:R-:W-:-:S13]  /*04e0*/  FSETP.GT.AND P0, PT, |R8|, 1.469367938527859385e-39, PT ;  /* 0x001000000800780b */ /* 0x000fda0003f04200 */
[----:B------:R-:W-:Y:S05]  /*04f0*/  @P0 BRA P1, `(.L_x_5) ;  /* 0x0000000000080947 */ /* 0x000fea0000800000 */
[----:B------:R-:W-:-:S07]  /*0500*/  MOV R22, 0x520 ;  /* 0x0000052000167802 */ /* 0x000fce0000000f00 */
[----:B------:R-:W-:Y:S05]  /*0510*/  CALL.REL.NOINC `($__internal_0_$__cuda_sm20_div_rn_f64_full) ;  /* 0x0000000000707944 */ /* 0x000fea0003c00000 */
.L_x_5:
[----:B------:R-:W-:Y:S05]  /*0520*/  BSYNC.RECONVERGENT B1 ;  /* 0x0000000000017941 */ /* 0x000fea0003800200 */
.L_x_4:
[----:B------:R-:W0:Y:S01]  /*0530*/  F2I.U64.F64.TRUNC R2, R2 ;  /* 0x0000000200027311 */ /* 0x000e22000030d800 */
[----:B------:R-:W1:Y:S01]  /*0540*/  LDC.64 R8, c[0x0][0x398] ;  /* 0x0000e600ff087b82 */ /* 0x000e620000000a00 */
[----:B------:R-:W-:Y:S01]  /*0550*/  IMAD.MOV.U32 R4, RZ, RZ, R6 ;  /* 0x000000ffff047224 */ /* 0x000fe200078e0006 */
[----:B------:R-:W-:Y:S01]  /*0560*/  BSSY.RECONVERGENT B1, `(.L_x_3) ;  /* 0x0000011000017945 */ /* 0x000fe20003800200 */
[----:B0-----:R-:W-:-:S05]  /*0570*/  IADD3 R11, P0, PT, RZ, -R2, RZ ;  /* 0x80000002ff0b7210 */ /* 0x001fca0007f1e0ff */
[----:B------:R-:W-:-:S04]  /*0580*/  IMAD.X R7, RZ, RZ, ~R3, P0 ;  /* 0x000000ffff077224 */ /* 0x000fc800000e0e03 */
[-C--:B-1----:R-:W-:Y:S02]  /*0590*/  IMAD R10, R7, R8.reuse, RZ ;  /* 0x00000008070a7224 */ /* 0x082fe400078e02ff */
[----:B------:R-:W-:-:S04]  /*05a0*/  IMAD.WIDE.U32 R4, R11, R8, R4 ;  /* 0x000000080b047225 */ /* 0x000fc800078e0004 */
[----:B------:R-:W-:Y:S02]  /*05b0*/  IMAD R11, R11, R9, R10 ;  /* 0x000000090b0b7224 */ /* 0x000fe400078e020a */
[----:B------:R-:W-:-:S03]  /*05c0*/  IMAD.MOV.U32 R7, RZ, RZ, R4 ;  /* 0x000000ffff077224 */ /* 0x000fc600078e0004 */
[----:B------:R-:W-:-:S07]  /*05d0*/  IADD3 R6, PT, PT, R5, R11, RZ ;  /* 0x0000000b05067210 */ /* 0x000fce0007ffe0ff */
.L_x_6:
[CC--:B------:R-:W-:Y:S01]  /*05e0*/  ISETP.GE.U32.AND P0, PT, R7.reuse, R8.reuse, PT ;  /* 0x000000080700720c */ /* 0x0c0fe20003f06070 */
[----:B------:R-:W-:Y:S01]  /*05f0*/  IMAD.MOV.U32 R2, RZ, RZ, R7 ;  /* 0x000000ffff027224 */ /* 0x000fe200078e0007 */
[----:B------:R-:W-:Y:S01]  /*0600*/  IADD3 R4, P1, PT, R7, -R8, RZ ;  /* 0x8000000807047210 */ /* 0x000fe20007f3e0ff */
[----:B------:R-:W-:Y:S01]  /*0610*/  IMAD.MOV.U32 R3, RZ, RZ, R6 ;  /* 0x000000ffff037224 */ /* 0x000fe200078e0006 */
[----:B------:R-:W-:-:S03]  /*0620*/  ISETP.GE.U32.AND.EX P0, PT, R6, R9, PT, P0 ;  /* 0x000000090600720c */ /* 0x000fc60003f06100 */
[----:B------:R-:W-:Y:S02]  /*0630*/  IMAD.X R5, R6, 0x1, ~R9, P1 ;  /* 0x0000000106057824 */ /* 0x000fe400008e0e09 */
[----:B------:R-:W-:Y:S02]  /*0640*/  IMAD.MOV.U32 R7, RZ, RZ, R4 ;  /* 0x000000ffff077224 */ /* 0x000fe400078e0004 */
[----:B------:R-:W-:-:S06]  /*0650*/  IMAD.MOV.U32 R6, RZ, RZ, R5 ;  /* 0x000000ffff067224 */ /* 0x000fcc00078e0005 */
[----:B------:R-:W-:Y:S05]  /*0660*/  @P0 BRA `(.L_x_6) ;  /* 0xfffffffc00dc0947 */ /* 0x000fea000383ffff */
[----:B------:R-:W-:Y:S05]  /*0670*/  BSYNC.RECONVERGENT B1 ;  /* 0x0000000000017941 */ /* 0x000fea0003800200 */
.L_x_3:
[----:B------:R-:W-:Y:S05]  /*0680*/  BSYNC.RECONVERGENT B0 ;  /* 0x0000000000007941 */ /* 0x000fea0003800200 */
.L_x_0:
[----:B------:R-:W0:Y:S02]  /*0690*/  LDCU.64 UR6, c[0x0][0x380] ;  /* 0x00007000ff0677ac */ /* 0x000e240008000a00 */
[----:B0-----:R-:W-:-:S04]  /*06a0*/  IADD3 R4, P0, PT, R0, UR6, RZ ;  /* 0x0000000600047c10 */ /* 0x001fc8000ff1e0ff */
[----:B------:R-:W-:-:S05]  /*06b0*/  IADD3.X R5, PT, PT, R14, UR7, RZ, P0, !PT ;  /* 0x000000070e057c10 */ /* 0x000fca00087fe4ff */
[----:B------:R-:W-:Y:S01]  /*06c0*/  STG.E.64 desc[UR4][R4.64], R2 ;  /* 0x0000000204007986 */ /* 0x000fe2000c101b04 */
[----:B------:R-:W-:Y:S05]  /*06d0*/  EXIT ;  /* 0x000000000000794d */ /* 0x000fea0003800000 */
        .weak           $__internal_0_$__cuda_sm20_div_rn_f64_full
        .type           $__internal_0_$__cuda_sm20_div_rn_f64_full,@function
        .size           $__internal_0_$__cuda_sm20_div_rn_f64_full,($__internal_1_$__cuda_sm20_rem_u64 - $__internal_0_$__cuda_sm20_div_rn_f64_full)
$__internal_0_$__cuda_sm20_div_rn_f64_full:
[C---:B------:R-:W-:Y:S01]  /*06e0*/  FSETP.GEU.AND P0, PT, |R25|.reuse, 1.469367938527859385e-39, PT ;  /* 0x001000001900780b */ /* 0x040fe20003f0e200 */
[----:B------:R-:W-:Y:S01]  /*06f0*/  IMAD.MOV.U32 R8, RZ, RZ, R24 ;  /* 0x000000ffff087224 */ /* 0x000fe200078e0018 */
[----:B------:R-:W-:Y:S01]  /*0700*/  LOP3.LUT R2, R25, 0x800fffff, RZ, 0xc0, !PT ;  /* 0x800fffff19027812 */ /* 0x000fe200078ec0ff */
[----:B------:R-:W-:Y:S01]  /*0710*/  IMAD.MOV.U32 R9, RZ, RZ, R25 ;  /* 0x000000ffff097224 */ /* 0x000fe200078e0019 */
[C---:B------:R-:W-:Y:S01]  /*0720*/  FSETP.GEU.AND P2, PT, |R11|.reuse, 1.469367938527859385e-39, PT ;  /* 0x001000000b00780b */ /* 0x040fe20003f4e200 */
[----:B------:R-:W-:Y:S01]  /*0730*/  IMAD.MOV.U32 R16, RZ, RZ, 0x1 ;  /* 0x00000001ff107424 */ /* 0x000fe200078e00ff */
[----:B------:R-:W-:Y:S01]  /*0740*/  LOP3.LUT R3, R2, 0x3ff00000, RZ, 0xfc, !PT ;  /* 0x3ff0000002037812 */ /* 0x000fe200078efcff */
[----:B------:R-:W-:Y:S01]  /*0750*/  IMAD.MOV.U32 R23, RZ, RZ, 0x1ca00000 ;  /* 0x1ca00000ff177424 */ /* 0x000fe200078e00ff */
[----:B------:R-:W-:Y:S01]  /*0760*/  MOV R2, R24 ;  /* 0x0000001800027202 */ /* 0x000fe20000000f00 */
[----:B------:R-:W-:Y:S01]  /*0770*/  BSSY.RECONVERGENT B2, `(.L_x_7) ;  /* 0x0000050000027945 */ /* 0x000fe20003800200 */
[----:B------:R-:W-:-:S02]  /*0780*/  LOP3.LUT R15, R11, 0x7ff00000, RZ, 0xc0, !PT ;  /* 0x7ff000000b0f7812 */ /* 0x000fc400078ec0ff */
[----:B------:R-:W-:Y:S01]  /*0790*/  LOP3.LUT R24, R25, 0x7ff00000, RZ, 0xc0, !PT ;  /* 0x7ff0000019187812 */ /* 0x000fe200078ec0ff */
[----:B------:R-:W-:Y:S02]  /*07a0*/  @!P0 DMUL R2, R8, 8.98846567431157953865e+307 ;  /* 0x7fe0000008028828 */ /* 0x000fe40000000000 */
[----:B------:R-:W-:Y:S01]  /*07b0*/  IMAD.MOV.U32 R25, RZ, RZ, R15 ;  /* 0x000000ffff197224 */ /* 0x000fe200078e000f */
[----:B------:R-:W-:Y:S02]  /*07c0*/  ISETP.GE.U32.AND P1, PT, R15, R24, PT ;  /* 0x000000180f00720c */ /* 0x000fe40003f26070 */
[----:B------:R-:W-:Y:S01]  /*07d0*/  @!P2 LOP3.LUT R18, R9, 0x7ff00000, RZ, 0xc0, !PT ;  /* 0x7ff000000912a812 */ /* 0x000fe200078ec0ff */
[----:B------:R-:W0:Y:S03]  /*07e0*/  MUFU.RCP64H R17, R3 ;  /* 0x0000000300117308 */ /* 0x000e260000001800 */
[----:B------:R-:W-:-:S02]  /*07f0*/  @!P2 ISETP.GE.U32.AND P3, PT, R15, R18, PT ;  /* 0x000000120f00a20c */ /* 0x000fc40003f66070 */
[----:B------:R-:W-:Y:S02]  /*0800*/  @!P0 LOP3.LUT R24, R3, 0x7ff00000, RZ, 0xc0, !PT ;  /* 0x7ff0000003188812 */ /* 0x000fe400078ec0ff */
[----:B------:R-:W-:-:S04]  /*0810*/  @!P2 SEL R19, R23, 0x63400000, !P3 ;  /* 0x634000001713a807 */ /* 0x000fc80005800000 */
[----:B------:R-:W-:-:S04]  /*0820*/  @!P2 LOP3.LUT R20, R19, 0x80000000, R11, 0xf8, !PT ;  /* 0x800000001314a812 */ /* 0x000fc800078ef80b */
[----:B------:R-:W-:Y:S01]  /*0830*/  @!P2 LOP3.LUT R21, R20, 0x100000, RZ, 0xfc, !PT ;  /* 0x001000001415a812 */ /* 0x000fe200078efcff */
[----:B------:R-:W-:Y:S01]  /*0840*/  @!P2 IMAD.MOV.U32 R20, RZ, RZ, RZ ;  /* 0x000000ffff14a224 */ /* 0x000fe200078e00ff */
[----:B0-----:R-:W-:-:S08]  /*0850*/  DFMA R12, R16, -R2, 1 ;  /* 0x3ff00000100c742b */ /* 0x001fd00000000802 */
[----:B------:R-:W-:-:S08]  /*0860*/  DFMA R12, R12, R12, R12 ;  /* 0x0000000c0c0c722b */ /* 0x000fd0000000000c */
[----:B------:R-:W-:Y:S01]  /*0870*/  DFMA R16, R16, R12, R16 ;  /* 0x0000000c1010722b */ /* 0x000fe20000000010 */
[----:B------:R-:W-:Y:S01]  /*0880*/  SEL R13, R23, 0x63400000, !P1 ;  /* 0x63400000170d7807 */ /* 0x000fe20004800000 */
[----:B------:R-:W-:-:S03]  /*0890*/  IMAD.MOV.U32 R12, RZ, RZ, R10 ;  /* 0x000000ffff0c7224 */ /* 0x000fc600078e000a */
[----:B------:R-:W-:-:S03]  /*08a0*/  LOP3.LUT R13, R13, 0x800fffff, R11, 0xf8, !PT ;  /* 0x800fffff0d0d7812 */ /* 0x000fc600078ef80b */
[----:B------:R-:W-:-:S03]  /*08b0*/  DFMA R18, R16, -R2, 1 ;  /* 0x3ff000001012742b */ /* 0x000fc60000000802 */
[----:B------:R-:W-:-:S05]  /*08c0*/  @!P2 DFMA R12, R12, 2, -R20 ;  /* 0x400000000c0ca82b */ /* 0x000fca0000000814 */
[----:B------:R-:W-:-:S05]  /*08d0*/  DFMA R18, R16, R18, R16 ;  /* 0x000000121012722b */ /* 0x000fca0000000010 */
[----:B------:R-:W-:-:S03]  /*08e0*/  @!P2 LOP3.LUT R25, R13, 0x7ff00000, RZ, 0xc0, !PT ;  /* 0x7ff000000d19a812 */ /* 0x000fc600078ec0ff */
[----:B------:R-:W-:Y:S02]  /*08f0*/  DMUL R16, R18, R12 ;  /* 0x0000000c12107228 */ /* 0x000fe40000000000 */
[----:B------:R-:W-:-:S05]  /*0900*/  VIADD R26, R25, 0xffffffff ;  /* 0xffffffff191a7836 */ /* 0x000fca0000000000 */
[----:B------:R-:W-:Y:S01]  /*0910*/  ISETP.GT.U32.AND P0, PT, R26, 0x7feffffe, PT ;  /* 0x7feffffe1a00780c */ /* 0x000fe20003f04070 */
[----:B------:R-:W-:Y:S01]  /*0920*/  VIADD R26, R24, 0xffffffff ;  /* 0xffffffff181a7836 */ /* 0x000fe20000000000 */
[----:B------:R-:W-:-:S04]  /*0930*/  DFMA R20, R16, -R2, R12 ;  /* 0x800000021014722b */ /* 0x000fc8000000000c */
[----:B------:R-:W-:-:S04]  /*0940*/  ISETP.GT.U32.OR P0, PT, R26, 0x7feffffe, P0 ;  /* 0x7feffffe1a00780c */ /* 0x000fc80000704470 */
[----:B------:R-:W-:-:S09]  /*0950*/  DFMA R20, R18, R20, R16 ;  /* 0x000000141214722b */ /* 0x000fd20000000010 */
[----:B------:R-:W-:Y:S05]  /*0960*/  @P0 BRA `(.L_x_8) ;  /* 0x00000000006c0947 */ /* 0x000fea0003800000 */
[----:B------:R-:W-:Y:S01]  /*0970*/  LOP3.LUT R16, R9, 0x7ff00000, RZ, 0xc0, !PT ;  /* 0x7ff0000009107812 */ /* 0x000fe200078ec0ff */
[----:B------:R-:W-:-:S03]  /*0980*/  IMAD.MOV.U32 R18, RZ, RZ, RZ ;  /* 0x000000ffff127224 */ /* 0x000fc600078e00ff */
[CC--:B------:R-:W-:Y:S02]  /*0990*/  VIADDMNMX R10, R15.reuse, -R16.reuse, 0xb9600000, !PT ;  /* 0xb96000000f0a7446 */ /* 0x0c0fe40007800910 */
[----:B------:R-:W-:Y:S02]  /*09a0*/  ISETP.GE.U32.AND P0, PT, R15, R16, PT ;  /* 0x000000100f00720c */ /* 0x000fe40003f06070 */
[----:B------:R-:W-:Y:S02]  /*09b0*/  VIMNMX R10, PT, PT, R10, 0x46a00000, PT ;  /* 0x46a000000a0a7848 */ /* 0x000fe40003fe0100 */
[----:B------:R-:W-:-:S04]  /*09c0*/  SEL R23, R23, 0x63400000, !P0 ;  /* 0x6340000017177807 */ /* 0x000fc80004000000 */
[----:B------:R-:W-:-:S05]  /*09d0*/  IADD3 R10, PT, PT, -R23, R10, RZ ;  /* 0x0000000a170a7210 */ /* 0x000fca0007ffe1ff */
[----:B------:R-:W-:-:S06]  /*09e0*/  VIADD R19, R10, 0x7fe00000 ;  /* 0x7fe000000a137836 */ /* 0x000fcc0000000000 */
[----:B------:R-:W-:-:S10]  /*09f0*/  DMUL R16, R20, R18 ;  /* 0x0000001214107228 */ /* 0x000fd40000000000 */
[----:B------:R-:W-:-:S13]  /*0a00*/  FSETP.GTU.AND P0, PT, |R17|, 1.469367938527859385e-39, PT ;  /* 0x001000001100780b */ /* 0x000fda0003f0c200 */
[----:B------:R-:W-:Y:S05]  /*0a10*/  @P0 BRA `(.L_x_9) ;  /* 0x0000000000940947 */ /* 0x000fea0003800000 */
[----:B------:R-:W-:Y:S01]  /*0a20*/  DFMA R2, R20, -R2, R12 ;  /* 0x800000021402722b */ /* 0x000fe2000000000c */
[----:B------:R-:W-:-:S09]  /*0a30*/  IMAD.MOV.U32 R18, RZ, RZ, RZ ;  /* 0x000000ffff127224 */ /* 0x000fd200078e00ff */
[C---:B------:R-:W-:Y:S02]  /*0a40*/  FSETP.NEU.AND P0, PT, R3.reuse, RZ, PT ;  /* 0x000000ff0300720b */ /* 0x040fe40003f0d000 */
[----:B------:R-:W-:-:S04]  /*0a50*/  LOP3.LUT R9, R3, 0x80000000, R9, 0x48, !PT ;  /* 0x8000000003097812 */ /* 0x000fc800078e4809 */
[----:B------:R-:W-:-:S07]  /*0a60*/  LOP3.LUT R19, R9, R19, RZ, 0xfc, !PT ;  /* 0x0000001309137212 */ /* 0x000fce00078efcff */
[----:B------:R-:W-:Y:S05]  /*0a70*/  @!P0 BRA `(.L_x_9) ;  /* 0x00000000007c8947 */ /* 0x000fea0003800000 */
[----:B------:R-:W-:Y:S01]  /*0a80*/  IMAD.MOV R3, RZ, RZ, -R10 ;  /* 0x000000ffff037224 */ /* 0x000fe200078e0a0a */
[----:B------:R-:W-:Y:S01]  /*0a90*/  DMUL.RP R18, R20, R18 ;  /* 0x0000001214127228 */ /* 0x000fe20000008000 */
[----:B------:R-:W-:-:S06]  /*0aa0*/  IMAD.MOV.U32 R2, RZ, RZ, RZ ;  /* 0x000000ffff027224 */ /* 0x000fcc00078e00ff */
[----:B------:R-:W-:-:S03]  /*0ab0*/  DFMA R2, R16, -R2, R20 ;  /* 0x800000021002722b */ /* 0x000fc60000000014 */
[----:B------:R-:W-:-:S03]  /*0ac0*/  LOP3.LUT R9, R19, R9, RZ, 0x3c, !PT ;  /* 0x0000000913097212 */ /* 0x000fc600078e3cff */
[----:B------:R-:W-:-:S04]  /*0ad0*/  IADD3 R2, PT, PT, -R10, -0x43300000, RZ ;  /* 0xbcd000000a027810 */ /* 0x000fc80007ffe1ff */
[----:B------:R-:W-:-:S04]  /*0ae0*/  FSETP.NEU.AND P0, PT, |R3|, R2, PT ;  /* 0x000000020300720b */ /* 0x000fc80003f0d200 */
[----:B------:R-:W-:Y:S02]  /*0af0*/  FSEL R16, R18, R16, !P0 ;  /* 0x0000001012107208 */ /* 0x000fe40004000000 */
[----:B------:R-:W-:Y:S01]  /*0b00*/  FSEL R17, R9, R17, !P0 ;  /* 0x0000001109117208 */ /* 0x000fe20004000000 */
[----:B------:R-:W-:Y:S06]  /*0b10*/  BRA `(.L_x_9) ;  /* 0x0000000000547947 */ /* 0x000fec0003800000 */
.L_x_8:
[----:B------:R-:W-:-:S14]  /*0b20*/  DSETP.NAN.AND P0, PT, R10, R10, PT ;  /* 0x0000000a0a00722a */ /* 0x000fdc0003f08000 */
[----:B------:R-:W-:Y:S05]  /*0b30*/  @P0 BRA `(.L_x_10) ;  /* 0x0000000000440947 */ /* 0x000fea0003800000 */
[----:B------:R-:W-:-:S14]  /*0b40*/  DSETP.NAN.AND P0, PT, R8, R8, PT ;  /* 0x000000080800722a */ /* 0x000fdc0003f08000 */
[----:B------:R-:W-:Y:S05]  /*0b50*/  @P0 BRA `(.L_x_11) ;  /* 0x0000000000300947 */ /* 0x000fea0003800000 */
[----:B------:R-:W-:Y:S01]  /*0b60*/  ISETP.NE.AND P0, PT, R25, R24, PT ;  /* 0x000000181900720c */ /* 0x000fe20003f05270 */
[----:B------:R-:W-:Y:S02]  /*0b70*/  IMAD.MOV.U32 R16, RZ, RZ, 0x0 ;  /* 0x00000000ff107424 */ /* 0x000fe400078e00ff */
[----:B------:R-:W-:-:S10]  /*0b80*/  IMAD.MOV.U32 R17, RZ, RZ, -0x80000 ;  /* 0xfff80000ff117424 */ /* 0x000fd400078e00ff */
[----:B------:R-:W-:Y:S05]  /*0b90*/  @!P0 BRA `(.L_x_9) ;  /* 0x0000000000348947 */ /* 0x000fea0003800000 */
[----:B------:R-:W-:Y:S02]  /*0ba0*/  ISETP.NE.AND P0, PT, R25, 0x7ff00000, PT ;  /* 0x7ff000001900780c */ /* 0x000fe40003f05270 */
[----:B------:R-:W-:Y:S02]  /*0bb0*/  LOP3.LUT R17, R11, 0x80000000, R9, 0x48, !PT ;  /* 0x800000000b117812 */ /* 0x000fe400078e4809 */
[----:B------:R-:W-:-:S13]  /*0bc0*/  ISETP.EQ.OR P0, PT, R24, RZ, !P0 ;  /* 0x000000ff1800720c */ /* 0x000fda0004702670 */
[----:B------:R-:W-:Y:S02]  /*0bd0*/  @P0 LOP3.LUT R2, R17, 0x7ff00000, RZ, 0xfc, !PT ;  /* 0x7ff0000011020812 */ /* 0x000fe400078efcff */
[----:B------:R-:W-:Y:S01]  /*0be0*/  @!P0 MOV R16, RZ ;  /* 0x000000ff00108202 */ /* 0x000fe20000000f00 */
[----:B------:R-:W-:Y:S02]  /*0bf0*/  @P0 IMAD.MOV.U32 R16, RZ, RZ, RZ ;  /* 0x000000ffff100224 */ /* 0x000fe400078e00ff */
[----:B------:R-:W-:Y:S01]  /*0c00*/  @P0 IMAD.MOV.U32 R17, RZ, RZ, R2 ;  /* 0x000000ffff110224 */ /* 0x000fe200078e0002 */
[----:B------:R-:W-:Y:S06]  /*0c10*/  BRA `(.L_x_9) ;  /* 0x0000000000147947 */ /* 0x000fec0003800000 */
.L_x_11:
[----:B------:R-:W-:Y:S01]  /*0c20*/  LOP3.LUT R17, R9, 0x80000, RZ, 0xfc, !PT ;  /* 0x0008000009117812 */ /* 0x000fe200078efcff */
[----:B------:R-:W-:Y:S01]  /*0c30*/  IMAD.MOV.U32 R16, RZ, RZ, R8 ;  /* 0x000000ffff107224 */ /* 0x000fe200078e0008 */
[----:B------:R-:W-:Y:S06]  /*0c40*/  BRA `(.L_x_9) ;  /* 0x0000000000087947 */ /* 0x000fec0003800000 */
.L_x_10:
[----:B------:R-:W-:Y:S01]  /*0c50*/  LOP3.LUT R17, R11, 0x80000, RZ, 0xfc, !PT ;  /* 0x000800000b117812 */ /* 0x000fe200078efcff */
[----:B------:R-:W-:-:S07]  /*0c60*/  IMAD.MOV.U32 R16, RZ, RZ, R10 ;  /* 0x000000ffff107224 */ /* 0x000fce00078e000a */
.L_x_9:
[----:B------:R-:W-:Y:S05]  /*0c70*/  BSYNC.RECONVERGENT B2 ;  /* 0x0000000000027941 */ /* 0x000fea0003800200 */
.L_x_7:
[----:B------:R-:W-:Y:S02]  /*0c80*/  IMAD.MOV.U32 R23, RZ, RZ, 0x0 ;  /* 0x00000000ff177424 */ /* 0x000fe400078e00ff */
[----:B------:R-:W-:Y:S02]  /*0c90*/  IMAD.MOV.U32 R2, RZ, RZ, R16 ;  /* 0x000000ffff027224 */ /* 0x000fe400078e0010 */
[----:B------:R-:W-:Y:S01]  /*0ca0*/  IMAD.MOV.U32 R3, RZ, RZ, R17 ;  /* 0x000000ffff037224 */ /* 0x000fe200078e0011 */
[----:B------:R-:W-:Y:S06]  /*0cb0*/  RET.REL.NODEC R22 `(_Z15poly_mul_kernelPmPKmS1_mm) ;  /* 0xfffffff016d07950 */ /* 0x000fec0003c3ffff */
        .weak           $__internal_1_$__cuda_sm20_rem_u64
        .type           $__internal_1_$__cuda_sm20_rem_u64,@function
        .size           $__internal_1_$__cuda_sm20_rem_u64,(.L_x_35 - $__internal_1_$__cuda_sm20_rem_u64)
$__internal_1_$__cuda_sm20_rem_u64:
[----:B------:R-:W0:Y:S01]  /*0cc0*/  LDCU.64 UR6, c[0x0][0x398] ;  /* 0x00007300ff0677ac */ /* 0x000e220008000a00 */
[----:B------:R-:W1:Y:S01]  /*0cd0*/  LDC.64 R2, c[0x0][0x398] ;  /* 0x0000e600ff027b82 */ /* 0x000e620000000a00 */
[----:B0-----:R-:W0:Y:S08]  /*0ce0*/  I2F.U64.RP R4, UR6 ;  /* 0x0000000600047d12 */ /* 0x001e300008309000 */
[----:B0-----:R-:W0:Y:S02]  /*0cf0*/  MUFU.RCP R4, R4 ;  /* 0x0000000400047308 */ /* 0x001e240000001000 */
[----:B0-----:R-:W-:-:S06]  /*0d00*/  IADD3 R10, PT, PT, R4, 0x1ffffffe, RZ ;  /* 0x1ffffffe040a7810 */ /* 0x001fcc0007ffe0ff */
[----:B------:R-:W1:Y:S02]  /*0d10*/  F2I.U64.TRUNC R10, R10 ;  /* 0x0000000a000a7311 */ /* 0x000e64000020d800 */
[----:B-1----:R-:W-:-:S04]  /*0d20*/  IMAD.WIDE.U32 R12, R10, R2, RZ ;  /* 0x000000020a0c7225 */ /* 0x002fc800078e00ff */
[C---:B------:R-:W-:Y:S01]  /*0d30*/  IMAD R7, R10.reuse, R3, R13 ;  /* 0x000000030a077224 */ /* 0x040fe200078e020d */
[----:B------:R-:W-:Y:S01]  /*0d40*/  IADD3 R9, P0, PT, RZ, -R12, RZ ;  /* 0x8000000cff097210 */ /* 0x000fe20007f1e0ff */
[----:B------:R-:W-:Y:S02]  /*0d50*/  IMAD.MOV.U32 R13, RZ, RZ, R10 ;  /* 0x000000ffff0d7224 */ /* 0x000fe400078e000a */
[----:B------:R-:W-:Y:S02]  /*0d60*/  IMAD R7, R11, R2, R7 ;  /* 0x000000020b077224 */ /* 0x000fe400078e0207 */
[----:B------:R-:W-:-:S04]  /*0d70*/  IMAD.HI.U32 R12, R10, R9, RZ ;  /* 0x000000090a0c7227 */ /* 0x000fc800078e00ff */
[----:B------:R-:W-:-:S04]  /*0d80*/  IMAD.X R7, RZ, RZ, ~R7, P0 ;  /* 0x000000ffff077224 */ /* 0x000fc800000e0e07 */
[----:B------:R-:W-:-:S04]  /*0d90*/  IMAD.WIDE.U32 R12, P0, R10, R7, R12 ;  /* 0x000000070a0c7225 */ /* 0x000fc8000780000c */
[C---:B------:R-:W-:Y:S02]  /*0da0*/  IMAD R15, R11.reuse, R7, RZ ;  /* 0x000000070b0f7224 */ /* 0x040fe400078e02ff */
[----:B------:R-:W-:-:S04]  /*0db0*/  IMAD.HI.U32 R12, P1, R11, R9, R12 ;  /* 0x000000090b0c7227 */ /* 0x000fc8000782000c */
[----:B------:R-:W-:Y:S01]  /*0dc0*/  IMAD.HI.U32 R7, R11, R7, RZ ;  /* 0x000000070b077227 */ /* 0x000fe200078e00ff */
[----:B------:R-:W-:-:S03]  /*0dd0*/  IADD3 R13, P2, PT, R15, R12, RZ ;  /* 0x0000000c0f0d7210 */ /* 0x000fc60007f5e0ff */
[----:B------:R-:W-:Y:S02]  /*0de0*/  IMAD.X R4, R7, 0x1, R11, P0 ;  /* 0x0000000107047824 */ /* 0x000fe400000e060b */
[----:B------:R-:W-:-:S03]  /*0df0*/  IMAD.WIDE.U32 R10, R13, R2, RZ ;  /* 0x000000020d0a7225 */ /* 0x000fc600078e00ff */
[----:B------:R-:W-:Y:S01]  /*0e00*/  IADD3.X R7, PT, PT, RZ, RZ, R4, P2, P1 ;  /* 0x000000ffff077210 */ /* 0x000fe200017e2404 */
[----:B------:R-:W-:Y:S01]  /*0e10*/  IMAD R4, R13, R3, R11 ;  /* 0x000000030d047224 */ /* 0x000fe200078e020b */
[----:B------:R-:W-:Y:S01]  /*0e20*/  IADD3 R9, P0, PT, RZ, -R10, RZ ;  /* 0x8000000aff097210 */ /* 0x000fe20007f1e0ff */
[----:B------:R-:W-:Y:S02]  /*0e30*/  IMAD.MOV.U32 R11, RZ, RZ, RZ ;  /* 0x000000ffff0b7224 */ /* 0x000fe400078e00ff */
        /* <DEDUP_REMOVED lines=9> */
[----:B------:R-:W-:-:S03]  /*0ed0*/  IMAD.HI.U32 R10, R9, R6, RZ ;  /* 0x00000006090a7227 */ /* 0x000fc600078e00ff */
[----:B------:R-:W-:Y:S01]  /*0ee0*/  IADD3.X R7, PT, PT, RZ, RZ, R7, P2, P1 ;  /* 0x000000ffff077210 */ /* 0x000fe200017e2407 */
[----:B------:R-:W-:-:S04]  /*0ef0*/  IMAD.WIDE.U32 R10, R9, R5, R10 ;  /* 0x00000005090a7225 */ /* 0x000fc800078e000a */
[C---:B------:R-:W-:Y:S02]  /*0f00*/  IMAD R9, R7.reuse, R5, RZ ;  /* 0x0000000507097224 */ /* 0x040fe400078e02ff */
[----:B------:R-:W-:-:S04]  /*0f10*/  IMAD.HI.U32 R10, P0, R7, R6, R10 ;  /* 0x00000006070a7227 */ /* 0x000fc8000780000a */
[----:B------:R-:W-:Y:S01]  /*0f20*/  IMAD.HI.U32 R4, R7, R5, RZ ;  /* 0x0000000507047227 */ /* 0x000fe200078e00ff */
[----:B------:R-:W-:-:S04]  /*0f30*/  IADD3 R7, P1, PT, R9, R10, RZ ;  /* 0x0000000a09077210 */ /* 0x000fc80007f3e0ff */
[----:B------:R-:W-:Y:S01]  /*0f40*/  IADD3.X R4, PT, PT, R4, RZ, RZ, P0, !PT ;  /* 0x000000ff04047210 */ /* 0x000fe200007fe4ff */
[----:B------:R-:W-:-:S04]  /*0f50*/  IMAD.WIDE.U32 R10, R7, R2, RZ ;  /* 0x00000002070a7225 */ /* 0x000fc800078e00ff */
[----:B------:R-:W-:Y:S02]  /*0f60*/  IMAD.X R9, RZ, RZ, R4, P1 ;  /* 0x000000ffff097224 */ /* 0x000fe400008e0604 */
[----:B------:R-:W-:Y:S01]  /*0f70*/  IMAD R7, R7, R3, R11 ;  /* 0x0000000307077224 */ /* 0x000fe200078e020b */
[----:B------:R-:W-:-:S03]  /*0f80*/  IADD3 R11, P1, PT, -R10, R6, RZ ;  /* 0x000000060a0b7210 */ /* 0x000fc60007f3e1ff */
[-C--:B------:R-:W-:Y:S01]  /*0f90*/  IMAD R7, R9, R2.reuse, R7 ;  /* 0x0000000209077224 */ /* 0x080fe200078e0207 */
[-C--:B------:R-:W-:Y:S01]  /*0fa0*/  ISETP.GE.U32.AND P0, PT, R11, R2.reuse, PT ;  /* 0x000000020b00720c */ /* 0x080fe20003f06070 */
[----:B------:R-:W-:Y:S02]  /*0fb0*/  IMAD.MOV.U32 R9, RZ, RZ, 0x0 ;  /* 0x00000000ff097424 */ /* 0x000fe400078e00ff */
[----:B------:R-:W-:Y:S01]  /*0fc0*/  IMAD.X R4, R5, 0x1, ~R7, P1 ;  /* 0x0000000105047824 */ /* 0x000fe200008e0e07 */
[----:B------:R-:W-:-:S04]  /*0fd0*/  IADD3 R7, P1, PT, R11, -R2, RZ ;  /* 0x800000020b077210 */ /* 0x000fc80007f3e0ff */
[C---:B------:R-:W-:Y:S01]  /*0fe0*/  ISETP.GE.U32.AND.EX P0, PT, R4.reuse, R3, PT, P0 ;  /* 0x000000030400720c */ /* 0x040fe20003f06100 */
[----:B------:R-:W-:Y:S01]  /*0ff0*/  IMAD.X R6, R4, 0x1, ~R3, P1 ;  /* 0x0000000104067824 */ /* 0x000fe200008e0e03 */
[----:B------:R-:W-:Y:S02]  /*1000*/  ISETP.NE.U32.AND P1, PT, R2, RZ, PT ;  /* 0x000000ff0200720c */ /* 0x000fe40003f25070 */
[----:B------:R-:W-:Y:S02]  /*1010*/  SEL R7, R7, R11, P0 ;  /* 0x0000000b07077207 */ /* 0x000fe40000000000 */
[----:B------:R-:W-:Y:S02]  /*1020*/  SEL R6, R6, R4, P0 ;  /* 0x0000000406067207 */ /* 0x000fe40000000000 */
[CC--:B------:R-:W-:Y:S02]  /*1030*/  IADD3 R4, P2, PT, R7.reuse, -R2.reuse, RZ ;  /* 0x8000000207047210 */ /* 0x0c0fe40007f5e0ff */
[----:B------:R-:W-:-:S02]  /*1040*/  ISETP.GE.U32.AND P0, PT, R7, R2, PT ;  /* 0x000000020700720c */ /* 0x000fc40003f06070 */
[----:B------:R-:W-:Y:S01]  /*1050*/  ISETP.NE.AND.EX P1, PT, R3, RZ, PT, P1 ;  /* 0x000000ff0300720c */ /* 0x000fe20003f25310 */
[C---:B------:R-:W-:Y:S01]  /*1060*/  IMAD.X R5, R6.reuse, 0x1, ~R3, P2 ;  /* 0x0000000106057824 */ /* 0x040fe200010e0e03 */
[----:B------:R-:W-:-:S04]  /*1070*/  ISETP.GE.U32.AND.EX P0, PT, R6, R3, PT, P0 ;  /* 0x000000030600720c */ /* 0x000fc80003f06100 */
[----:B------:R-:W-:Y:S02]  /*1080*/  SEL R2, R4, R7, P0 ;  /* 0x0000000704027207 */ /* 0x000fe40000000000 */
[----:B------:R-:W-:Y:S02]  /*1090*/  SEL R3, R5, R6, P0 ;  /* 0x0000000605037207 */ /* 0x000fe40000000000 */
[----:B------:R-:W-:Y:S02]  /*10a0*/  SEL R2, R2, 0xffffffff, P1 ;  /* 0xffffffff02027807 */ /* 0x000fe40000800000 */
[----:B------:R-:W-:Y:S01]  /*10b0*/  SEL R3, R3, 0xffffffff, P1 ;  /* 0xffffffff03037807 */ /* 0x000fe20000800000 */
[----:B------:R-:W-:Y:S06]  /*10c0*/  RET.REL.NODEC R8 `(_Z15poly_mul_kernelPmPKmS1_mm) ;  /* 0xffffffec08cc7950 */ /* 0x000fec0003c3ffff */
.L_x_12:
[----:B------:R-:W-:-:S00]  /*10d0*/  BRA `(.L_x_12) ;  /* 0xfffffffc00fc7947 */ /* 0x000fc0000383ffff */
[----:B------:R-:W-:-:S00]  /*10e0*/  NOP ;  /* 0x0000000000007918 */ /* 0x000fc00000000000 */
        /* <DEDUP_REMOVED lines=9> */
.L_x_35:


//--------------------- .text._Z20ntt_butterfly_kernelPmPKmmii --------------------------
	.section	.text._Z20ntt_butterfly_kernelPmPKmmii,"ax",@progbits
	.align	128
        .global         _Z20ntt_butterfly_kernelPmPKmmii
        .type           _Z20ntt_butterfly_kernelPmPKmmii,@function
        .size           _Z20ntt_butterfly_kernelPmPKmmii,(.L_x_37 - _Z20ntt_butterfly_kernelPmPKmmii)
        .other          _Z20ntt_butterfly_kernelPmPKmmii,@"STO_CUDA_ENTRY STV_DEFAULT"
_Z20ntt_butterfly_kernelPmPKmmii:
.text._Z20ntt_butterfly_kernelPmPKmmii:
[----:B------:R-:W-:Y:S01]  /*0000*/  LDC R1, c[0x0][0x37c] ;  /* 0x0000df00ff017b82 */ /* 0x000fe20000000800 */
[----:B------:R-:W0:Y:S07]  /*0010*/  S2R R3, SR_TID.X ;  /* 0x0000000000037919 */ /* 0x000e2e0000002100 */
[----:B------:R-:W0:Y:S01]  /*0020*/  S2UR UR4, SR_CTAID.X ;  /* 0x00000000000479c3 */ /* 0x000e220000002500 */
[----:B------:R-:W1:Y:S01]  /*0030*/  LDCU UR6, c[0x0][0x398] ;  /* 0x00007300ff0677ac */ /* 0x000e620008000800 */
[----:B------:R-:W-:-:S06]  /*0040*/  IMAD.MOV.U32 R9, RZ, RZ, 0x1 ;  /* 0x00000001ff097424 */ /* 0x000fcc00078e00ff */
[----:B------:R-:W0:Y:S01]  /*0050*/  LDC R0, c[0x0][0x360] ;  /* 0x0000d800ff007b82 */ /* 0x000e220000000800 */
[C---:B-1----:R-:W-:Y:S02]  /*0060*/  SHF.L.U64.HI R5, R9.reuse, UR6, RZ ;  /* 0x0000000609057c19 */ /* 0x042fe400080102ff */
[----:B------:R-:W-:Y:S01]  /*0070*/  SHF.L.U32 R2, R9, UR6, RZ ;  /* 0x0000000609027c19 */ /* 0x000fe200080006ff */
[----:B0-----:R-:W-:-:S03]  /*0080*/  IMAD R0, R0, UR4, R3 ;  /* 0x0000000400007c24 */ /* 0x001fc6000f8e0203 */
[--C-:B------:R-:W-:Y:S02]  /*0090*/  SHF.R.U64 R3, R2, 0x1, R5.reuse ;  /* 0x0000000102037819 */ /* 0x100fe40000001205 */
[----:B------:R-:W-:Y:S02]  /*00a0*/  SHF.R.U32.HI R2, RZ, 0x1, R5 ;  /* 0x00000001ff027819 */ /* 0x000fe40000011605 */
[----:B------:R-:W-:-:S04]  /*00b0*/  ISETP.GT.U32.AND P0, PT, R3, R0, PT ;  /* 0x000000000300720c */ /* 0x000fc80003f04070 */
[----:B------:R-:W-:-:S13]  /*00c0*/  ISETP.GT.U32.AND.EX P0, PT, R2, RZ, PT, P0 ;  /* 0x000000ff0200720c */ /* 0x000fda0003f04100 */
[----:B------:R-:W-:Y:S05]  /*00d0*/  @!P0 EXIT ;  /* 0x000000000000894d */ /* 0x000fea0003800000 */
[----:B------:R-:W0:Y:S01]  /*00e0*/  LDC R6, c[0x0][0x39c] ;  /* 0x0000e700ff067b82 */ /* 0x000e220000000800 */
[----:B------:R-:W1:Y:S01]  /*00f0*/  LDCU.128 UR8, c[0x0][0x380] ;  /* 0x00007000ff0877ac */ /* 0x000e620008000c00 */
[----:B------:R-:W2:Y:S01]  /*0100*/  LDCU.64 UR4, c[0x0][0x358] ;  /* 0x00006b00ff0477ac */ /* 0x000ea20008000a00 */
[CC--:B0-----:R-:W-:Y:S01]  /*0110*/  SHF.L.U64.HI R4, R9.reuse, R6.reuse, RZ ;  /* 0x0000000609047219 */ /* 0x0c1fe200000102ff */
[----:B------:R-:W-:Y:S01]  /*0120*/  VIADD R3, R6, 0xffffffff ;  /* 0xffffffff06037836 */ /* 0x000fe20000000000 */
[----:B------:R-:W-:-:S04]  /*0130*/  SHF.L.U32 R9, R9, R6, RZ ;  /* 0x0000000609097219 */ /* 0x000fc800000006ff */
[--C-:B------:R-:W-:Y:S02]  /*0140*/  SHF.R.U64 R9, R9, 0x1, R4.reuse ;  /* 0x0000000109097819 */ /* 0x100fe40000001204 */
[----:B------:R-:W-:Y:S02]  /*0150*/  SHF.R.U64 R3, R0, R3, RZ ;  /* 0x0000000300037219 */ /* 0x000fe400000012ff */
[----:B------:R-:W-:Y:S01]  /*0160*/  SHF.R.U32.HI R4, RZ, 0x1, R4 ;  /* 0x00000001ff047819 */ /* 0x000fe20000011604 */
[----:B------:R-:W-:Y:S01]  /*0170*/  VIADD R7, R9, 0xffffffff ;  /* 0xffffffff09077836 */ /* 0x000fe20000000000 */
[CC--:B------:R-:W-:Y:S02]  /*0180*/  SHF.L.U32 R2, R3.reuse, R6.reuse, RZ ;  /* 0x0000000603027219 */ /* 0x0c0fe400000006ff */
[----:B------:R-:W-:Y:S02]  /*0190*/  SHF.L.U64.HI R5, R3, R6, RZ ;  /* 0x0000000603057219 */ /* 0x000fe400000102ff */
[----:B------:R-:W-:-:S02]  /*01a0*/  LOP3.LUT R7, R7, R0, RZ, 0xc0, !PT ;  /* 0x0000000007077212 */ /* 0x000fc400078ec0ff */
[----:B------:R-:W-:Y:S02]  /*01b0*/  IADD3 R0, PT, PT, -R6, UR6, RZ ;  /* 0x0000000606007c10 */ /* 0x000fe4000fffe1ff */
[----:B------:R-:W-:Y:S02]  /*01c0*/  IADD3 R2, P0, PT, R2, R7, RZ ;  /* 0x0000000702027210 */ /* 0x000fe40007f1e0ff */
[CC--:B------:R-:W-:Y:S02]  /*01d0*/  SHF.L.U32 R3, R7.reuse, R0.reuse, RZ ;  /* 0x0000000007037219 */ /* 0x0c0fe400000006ff */
[----:B-1----:R-:W-:Y:S01]  /*01e0*/  LEA R18, P1, R2, UR8, 0x3 ;  /* 0x0000000802127c11 */ /* 0x002fe2000f8218ff */
[----:B------:R-:W-:Y:S01]  /*01f0*/  IMAD.X R5, RZ, RZ, R5, P0 ;  /* 0x000000ffff057224 */ /* 0x000fe200000e0605 */
[----:B------:R-:W-:-:S04]  /*0200*/  SHF.L.U64.HI R0, R7, R0, RZ ;  /* 0x0000000007007219 */ /* 0x000fc800000102ff */
[----:B------:R-:W-:Y:S02]  /*0210*/  LEA.HI.X R19, R2, UR9, R5, 0x3, P1 ;  /* 0x0000000902137c11 */ /* 0x000fe400088f1c05 */
[----:B------:R-:W-:Y:S02]  /*0220*/  LEA R2, P0, R3, UR10, 0x3 ;  /* 0x0000000a03027c11 */ /* 0x000fe4000f8018ff */
[----:B------:R-:W-:Y:S01]  /*0230*/  LEA R16, P1, R9, R18, 0x3 ;  /* 0x0000001209107211 */ /* 0x000fe200078218ff */
[----:B--2---:R0:W5:Y:S01]  /*0240*/  LDG.E.64 R14, desc[UR4][R18.64] ;  /* 0x00000004120e7981 */ /* 0x004162000c1e1b00 */
[----:B------:R-:W-:Y:S02]  /*0250*/  LEA.HI.X R3, R3, UR11, R0, 0x3, P0 ;  /* 0x0000000b03037c11 */ /* 0x000fe400080f1c00 */
[----:B------:R-:W-:-:S04]  /*0260*/  LEA.HI.X R17, R9, R19, R4, 0x3, P1 ;  /* 0x0000001309117211 */ /* 0x000fc800008f1c04 */
[----:B------:R-:W2:Y:S04]  /*0270*/  LDG.E.64 R2, desc[UR4][R2.64] ;  /* 0x0000000402027981 */ /* 0x000ea8000c1e1b00 */
        /* <DEDUP_REMOVED lines=11> */
[----:B0-----:R-:W-:Y:S05]  /*0330*/  @P0 BRA `(.L_x_14) ;  /* 0x0000000000780947 */ /* 0x001fea0003800000 */
        /* <DEDUP_REMOVED lines=21> */
[----:B------:R-:W-:Y:S01]  /*0490*/  @P0 VIADD R12, R12, -UR6 ;  /* 0x800000060c0c0c36 */ /* 0x000fe20008000000 */
[----:B------:R-:W-:-:S05]  /*04a0*/  @!P1 LOP3.LUT R12, RZ, UR6, RZ, 0x33, !PT ;  /* 0x00000006ff0c9c12 */ /* 0x000fca000f8e33ff */
[----:B------:R-:W-:Y:S01]  /*04b0*/  IMAD.MOV.U32 R2, RZ, RZ, R12 ;  /* 0x000000ffff027224 */ /* 0x000fe200078e000c */
[----:B------:R-:W-:Y:S06]  /*04c0*/  BRA `(.L_x_16) ;  /* 0x0000000000d47947 */ /* 0x000fec0003800000 */
.L_x_15:
[----:B------:R-:W-:-:S07]  /*04d0*/  MOV R0, 0x4f0 ;  /* 0x000004f000007802 */ /* 0x000fce0000000f00 */
[----:B-----5:R-:W-:Y:S05]  /*04e0*/  CALL.REL.NOINC `($__internal_3_$__cuda_sm20_rem_u64) ;  /* 0x00000008008c7944 */ /* 0x020fea0003c00000 */
[----:B------:R-:W-:Y:S02]  /*04f0*/  IMAD.MOV.U32 R2, RZ, RZ, R4 ;  /* 0x000000ffff027224 */ /* 0x000fe400078e0004 */
[----:B------:R-:W-:Y:S01]  /*0500*/  IMAD.MOV.U32 R3, RZ, RZ, R5 ;  /* 0x000000ffff037224 */ /* 0x000fe200078e0005 */
[----:B------:R-:W-:Y:S06]  /*0510*/  BRA `(.L_x_16) ;  /* 0x0000000000c07947 */ /* 0x000fec0003800000 */
.L_x_14:
        /* <DEDUP_REMOVED lines=22> */
[----:B-----5:R-:W-:Y:S05]  /*0680*/  CALL.REL.NOINC `($__internal_2_$__cuda_sm20_div_rn_f64_full) ;  /* 0x0000000000b07944 */ /* 0x020fea0003c00000 */
[----:B------:R-:W-:Y:S02]  /*0690*/  IMAD.MOV.U32 R2, RZ, RZ, R4 ;  /* 0x000000ffff027224 */ /* 0x000fe400078e0004 */
[----:B------:R-:W-:-:S07]  /*06a0*/  IMAD.MOV.U32 R3, RZ, RZ, R5 ;  /* 0x000000ffff037224 */ /* 0x000fce00078e0005 */
.L_x_18:
[----:B------:R-:W-:Y:S05]  /*06b0*/  BSYNC.RECONVERGENT B1 ;  /* 0x0000000000017941 */ /* 0x000fea0003800200 */
.L_x_17:
[----:B------:R-:W0:Y:S01]  /*06c0*/  F2I.U64.F64.TRUNC R2, R2 ;  /* 0x0000000200027311 */ /* 0x000e22000030d800 */
[----:B------:R-:W1:Y:S01]  /*06d0*/  LDC.64 R4, c[0x0][0x390] ;  /* 0x0000e400ff047b82 */ /* 0x000e620000000a00 */
[----:B------:R-:W-:Y:S01]  /*06e0*/  IMAD.MOV.U32 R6, RZ, RZ, R12 ;  /* 0x000000ffff067224 */ /* 0x000fe200078e000c */
[----:B------:R-:W-:Y:S01]  /*06f0*/  BSSY.RECONVERGENT B1, `(.L_x_16) ;  /* 0x0000012000017945 */ /* 0x000fe20003800200 */
[----:B0-----:R-:W-:-:S05]  /*0700*/  IADD3 R9, P0, PT, RZ, -R2, RZ ;  /* 0x80000002ff097210 */ /* 0x001fca0007f1e0ff */
[----:B------:R-:W-:-:S04]  /*0710*/  IMAD.X R7, RZ, RZ, ~R3, P0 ;  /* 0x000000ffff077224 */ /* 0x000fc800000e0e03 */
[-C--:B-1----:R-:W-:Y:S02]  /*0720*/  IMAD R0, R7, R4.reuse, RZ ;  /* 0x0000000407007224 */ /* 0x082fe400078e02ff */
[----:B------:R-:W-:Y:S02]  /*0730*/  IMAD.MOV.U32 R7, RZ, RZ, R11 ;  /* 0x000000ffff077224 */ /* 0x000fe400078e000b */
[C---:B------:R-:W-:Y:S02]  /*0740*/  IMAD R11, R9.reuse, R5, R0 ;  /* 0x00000005090b7224 */ /* 0x040fe400078e0200 */
[----:B------:R-:W-:-:S04]  /*0750*/  IMAD.WIDE.U32 R6, R9, R4, R6 ;  /* 0x0000000409067225 */ /* 0x000fc800078e0006 */
[----:B------:R-:W-:Y:S02]  /*0760*/  IMAD.MOV.U32 R9, RZ, RZ, R6 ;  /* 0x000000ffff097224 */ /* 0x000fe400078e0006 */
[----:B------:R-:W-:-:S07]  /*0770*/  IMAD.IADD R8, R7, 0x1, R11 ;  /* 0x0000000107087824 */ /* 0x000fce00078e020b */
.L_x_19:
        /* <DEDUP_REMOVED lines=10> */
.L_x_16:
[----:B------:R-:W-:Y:S05]  /*0820*/  BSYNC.RECONVERGENT B0 ;  /* 0x0000000000007941 */ /* 0x000fea0003800200 */
.L_x_13:
[----:B------:R-:W0:Y:S01]  /*0830*/  LDC.64 R10, c[0x0][0x390] ;  /* 0x0000e400ff0a7b82 */ /* 0x000e220000000a00 */
[CC--:B-----5:R-:W-:Y:S02]  /*0840*/  IADD3 R9, P0, PT, R14.reuse, R2.reuse, RZ ;  /* 0x000000020e097210 */ /* 0x0e0fe40007f1e0ff */
[----:B------:R-:W-:-:S03]  /*0850*/  ISETP.GE.U32.AND P1, PT, R14, R2, PT ;  /* 0x000000020e00720c */ /* 0x000fc60003f26070 */
[C---:B------:R-:W-:Y:S01]  /*0860*/  IMAD.X R6, R15.reuse, 0x1, R3, P0 ;  /* 0x000000010f067824 */ /* 0x040fe200000e0603 */
[----:B------:R-:W-:Y:S02]  /*0870*/  ISETP.GE.U32.AND.EX P1, PT, R15, R3, PT, P1 ;  /* 0x000000030f00720c */ /* 0x000fe40003f26110 */
[----:B0-----:R-:W-:Y:S02]  /*0880*/  ISETP.GE.U32.AND P0, PT, R9, R10, PT ;  /* 0x0000000a0900720c */ /* 0x001fe40003f06070 */
[----:B------:R-:W-:Y:S02]  /*0890*/  SEL R5, R10, RZ, !P1 ;  /* 0x000000ff0a057207 */ /* 0x000fe40004800000 */
[----:B------:R-:W-:Y:S02]  /*08a0*/  ISETP.GE.U32.AND.EX P0, PT, R6, R11, PT, P0 ;  /* 0x0000000b0600720c */ /* 0x000fe40003f06100 */
[----:B------:R-:W-:Y:S02]  /*08b0*/  SEL R7, R11, RZ, !P1 ;  /* 0x000000ff0b077207 */ /* 0x000fe40004800000 */
[----:B------:R-:W-:-:S02]  /*08c0*/  SEL R0, R10, RZ, P0 ;  /* 0x000000ff0a007207 */ /* 0x000fc40000000000 */
[----:B------:R-:W-:Y:S02]  /*08d0*/  IADD3 R4, P2, P3, R5, R14, -R2 ;  /* 0x0000000e05047210 */ /* 0x000fe40007b5e802 */
[----:B------:R-:W-:Y:S02]  /*08e0*/  IADD3 R2, P1, PT, -R0, R9, RZ ;  /* 0x0000000900027210 */ /* 0x000fe40007f3e1ff */
[----:B------:R-:W-:Y:S02]  /*08f0*/  SEL R0, R11, RZ, P0 ;  /* 0x000000ff0b007207 */ /* 0x000fe40000000000 */
[----:B------:R-:W-:-:S03]  /*0900*/  IADD3.X R5, PT, PT, R7, R15, ~R3, P2, P3 ;  /* 0x0000000f07057210 */ /* 0x000fc600017e6c03 */
[----:B------:R-:W-:-:S05]  /*0910*/  IMAD.X R3, R6, 0x1, ~R0, P1 ;  /* 0x0000000106037824 */ /* 0x000fca00008e0e00 */
[----:B------:R-:W-:Y:S04]  /*0920*/  STG.E.64 desc[UR4][R18.64], R2 ;  /* 0x0000000212007986 */ /* 0x000fe8000c101b04 */
[----:B------:R-:W-:Y:S01]  /*0930*/  STG.E.64 desc[UR4][R16.64], R4 ;  /* 0x0000000410007986 */ /* 0x000fe2000c101b04 */
[----:B------:R-:W-:Y:S05]  /*0940*/  EXIT ;  /* 0x000000000000794d */ /* 0x000fea0003800000 */
        .weak           $__internal_2_$__cuda_sm20_div_rn_f64_full
        .type           $__internal_2_$__cuda_sm20_div_rn_f64_full,@function
        .size           $__internal_2_$__cuda_sm20_div_rn_f64_full,($__internal_3_$__cuda_sm20_rem_u64 - $__internal_2_$__cuda_sm20_div_rn_f64_full)
$__internal_2_$__cuda_sm20_div_rn_f64_full:
[C---:B------:R-:W-:Y:S01]  /*0950*/  FSETP.GEU.AND P0, PT, |R7|.reuse, 1.469367938527859385e-39, PT ;  /* 0x001000000700780b */ /* 0x040fe20003f0e200 */
[----:B------:R-:W-:Y:S01]  /*0960*/  IMAD.MOV.U32 R24, RZ, RZ, 0x1 ;  /* 0x00000001ff187424 */ /* 0x000fe200078e00ff */
[----:B------:R-:W-:Y:S01]  /*0970*/  LOP3.LUT R8, R7, 0x800fffff, RZ, 0xc0, !PT ;  /* 0x800fffff07087812 */ /* 0x000fe200078ec0ff */
[----:B------:R-:W-:Y:S01]  /*0980*/  BSSY.RECONVERGENT B2, `(.L_x_20) ;  /* 0x0000054000027945 */ /* 0x000fe20003800200 */
[C---:B------:R-:W-:Y:S02]  /*0990*/  FSETP.GEU.AND P2, PT, |R5|.reuse, 1.469367938527859385e-39, PT ;  /* 0x001000000500780b */ /* 0x040fe40003f4e200 */
[----:B------:R-:W-:Y:S01]  /*09a0*/  LOP3.LUT R9, R8, 0x3ff00000, RZ, 0xfc, !PT ;  /* 0x3ff0000008097812 */ /* 0x000fe200078efcff */
[----:B------:R-:W-:Y:S01]  /*09b0*/  IMAD.MOV.U32 R8, RZ, RZ, R6 ;  /* 0x000000ffff087224 */ /* 0x000fe200078e0006 */
[----:B------:R-:W-:Y:S02]  /*09c0*/  LOP3.LUT R2, R5, 0x7ff00000, RZ, 0xc0, !PT ;  /* 0x7ff0000005027812 */ /* 0x000fe400078ec0ff */
[----:B------:R-:W-:-:S03]  /*09d0*/  LOP3.LUT R29, R7, 0x7ff00000, RZ, 0xc0, !PT ;  /* 0x7ff00000071d7812 */ /* 0x000fc600078ec0ff */
[----:B------:R-:W-:Y:S01]  /*09e0*/  @!P0 DMUL R8, R6, 8.98846567431157953865e+307 ;  /* 0x7fe0000006088828 */ /* 0x000fe20000000000 */
[----:B------:R-:W-:-:S03]  /*09f0*/  ISETP.GE.U32.AND P1, PT, R2, R29, PT ;  /* 0x0000001d0200720c */ /* 0x000fc60003f26070 */
[----:B------:R-:W-:Y:S02]  /*0a00*/  @!P2 LOP3.LUT R3, R7, 0x7ff00000, RZ, 0xc0, !PT ;  /* 0x7ff000000703a812 */ /* 0x000fe400078ec0ff */
[----:B------:R-:W0:Y:S02]  /*0a10*/  MUFU.RCP64H R25, R9 ;  /* 0x0000000900197308 */ /* 0x000e240000001800 */
[----:B------:R-:W-:Y:S01]  /*0a20*/  @!P2 ISETP.GE.U32.AND P3, PT, R2, R3, PT ;  /* 0x000000030200a20c */ /* 0x000fe20003f66070 */
[----:B------:R-:W-:Y:S01]  /*0a30*/  IMAD.MOV.U32 R3, RZ, RZ, 0x1ca00000 ;  /* 0x1ca00000ff037424 */ /* 0x000fe200078e00ff */
[----:B------:R-:W-:-:S04]  /*0a40*/  @!P0 LOP3.LUT R29, R9, 0x7ff00000, RZ, 0xc0, !PT ;  /* 0x7ff00000091d8812 */ /* 0x000fc800078ec0ff */
[----:B------:R-:W-:-:S04]  /*0a50*/  @!P2 SEL R23, R3, 0x63400000, !P3 ;  /* 0x634000000317a807 */ /* 0x000fc80005800000 */
[----:B------:R-:W-:-:S04]  /*0a60*/  @!P2 LOP3.LUT R26, R23, 0x80000000, R5, 0xf8, !PT ;  /* 0x80000000171aa812 */ /* 0x000fc800078ef805 */
[----:B------:R-:W-:Y:S01]  /*0a70*/  @!P2 LOP3.LUT R27, R26, 0x100000, RZ, 0xfc, !PT ;  /* 0x001000001a1ba812 */ /* 0x000fe200078efcff */
[----:B0-----:R-:W-:Y:S01]  /*0a80*/  DFMA R20, R24, -R8, 1 ;  /* 0x3ff000001814742b */ /* 0x001fe20000000808 */
[----:B------:R-:W-:-:S07]  /*0a90*/  @!P2 IMAD.MOV.U32 R26, RZ, RZ, RZ ;  /* 0x000000ffff1aa224 */ /* 0x000fce00078e00ff */
[----:B------:R-:W-:-:S08]  /*0aa0*/  DFMA R20, R20, R20, R20 ;  /* 0x000000141414722b */ /* 0x000fd00000000014 */
[----:B------:R-:W-:Y:S01]  /*0ab0*/  DFMA R24, R24, R20, R24 ;  /* 0x000000141818722b */ /* 0x000fe20000000018 */
[----:B------:R-:W-:Y:S01]  /*0ac0*/  SEL R21, R3, 0x63400000, !P1 ;  /* 0x6340000003157807 */ /* 0x000fe20004800000 */
[----:B------:R-:W-:-:S03]  /*0ad0*/  IMAD.MOV.U32 R20, RZ, RZ, R4 ;  /* 0x000000ffff147224 */ /* 0x000fc600078e0004 */
[----:B------:R-:W-:-:S03]  /*0ae0*/  LOP3.LUT R21, R21, 0x800fffff, R5, 0xf8, !PT ;  /* 0x800fffff15157812 */ /* 0x000fc600078ef805 */
[----:B------:R-:W-:-:S03]  /*0af0*/  DFMA R22, R24, -R8, 1 ;  /* 0x3ff000001816742b */ /* 0x000fc60000000808 */
[----:B------:R-:W-:-:S05]  /*0b00*/  @!P2 DFMA R20, R20, 2, -R26 ;  /* 0x400000001414a82b */ /* 0x000fca000000081a */
[----:B------:R-:W-:-:S08]  /*0b10*/  DFMA R22, R24, R22, R24 ;  /* 0x000000161816722b */ /* 0x000fd00000000018 */
[----:B------:R-:W-:-:S08]  /*0b20*/  DMUL R24, R22, R20 ;  /* 0x0000001416187228 */ /* 0x000fd00000000000 */
[----:B------:R-:W-:-:S08]  /*0b30*/  DFMA R26, R24, -R8, R20 ;  /* 0x80000008181a722b */ /* 0x000fd00000000014 */
[----:B------:R-:W-:Y:S01]  /*0b40*/  DFMA R26, R22, R26, R24 ;  /* 0x0000001a161a722b */ /* 0x000fe20000000018 */
[----:B------:R-:W-:Y:S01]  /*0b50*/  IMAD.MOV.U32 R22, RZ, RZ, R2 ;  /* 0x000000ffff167224 */ /* 0x000fe200078e0002 */
[----:B------:R-:W-:-:S05]  /*0b60*/  @!P2 LOP3.LUT R22, R21, 0x7ff00000, RZ, 0xc0, !PT ;  /* 0x7ff000001516a812 */ /* 0x000fca00078ec0ff */
[----:B------:R-:W-:-:S05]  /*0b70*/  VIADD R23, R22, 0xffffffff ;  /* 0xffffffff16177836 */ /* 0x000fca0000000000 */
[----:B------:R-:W-:Y:S01]  /*0b80*/  ISETP.GT.U32.AND P0, PT, R23, 0x7feffffe, PT ;  /* 0x7feffffe1700780c */ /* 0x000fe20003f04070 */
[----:B------:R-:W-:-:S05]  /*0b90*/  VIADD R23, R29, 0xffffffff ;  /* 0xffffffff1d177836 */ /* 0x000fca0000000000 */
[----:B------:R-:W-:-:S13]  /*0ba0*/  ISETP.GT.U32.OR P0, PT, R23, 0x7feffffe, P0 ;  /* 0x7feffffe1700780c */ /* 0x000fda0000704470 */
[----:B------:R-:W-:Y:S05]  /*0bb0*/  @P0 BRA `(.L_x_21) ;  /* 0x00000000006c0947 */ /* 0x000fea0003800000 */
[----:B------:R-:W-:-:S04]  /*0bc0*/  LOP3.LUT R5, R7, 0x7ff00000, RZ, 0xc0, !PT ;  /* 0x7ff0000007057812 */ /* 0x000fc800078ec0ff */
[CC--:B------:R-:W-:Y:S02]  /*0bd0*/  VIADDMNMX R4, R2.reuse, -R5.reuse, 0xb9600000, !PT ;  /* 0xb960000002047446 */ /* 0x0c0fe40007800905 */
[----:B------:R-:W-:Y:S02]  /*0be0*/  ISETP.GE.U32.AND P0, PT, R2, R5, PT ;  /* 0x000000050200720c */ /* 0x000fe40003f06070 */
[----:B------:R-:W-:Y:S02]  /*0bf0*/  VIMNMX R4, PT, PT, R4, 0x46a00000, PT ;  /* 0x46a0000004047848 */ /* 0x000fe40003fe0100 */
[----:B------:R-:W-:-:S05]  /*0c00*/  SEL R3, R3, 0x63400000, !P0 ;  /* 0x6340000003037807 */ /* 0x000fca0004000000 */
[----:B------:R-:W-:Y:S02]  /*0c10*/  IMAD.IADD R22, R4, 0x1, -R3 ;  /* 0x0000000104167824 */ /* 0x000fe400078e0a03 */
[----:B------:R-:W-:Y:S02]  /*0c20*/  IMAD.MOV.U32 R4, RZ, RZ, RZ ;  /* 0x000000ffff047224 */ /* 0x000fe400078e00ff */
        /* <DEDUP_REMOVED lines=20> */
.L_x_21:
        /* <DEDUP_REMOVED lines=11> */
[----:B------:R-:W-:Y:S01]  /*0e20*/  @P0 LOP3.LUT R4, R3, 0x7ff00000, RZ, 0xfc, !PT ;  /* 0x7ff0000003040812 */ /* 0x000fe200078efcff */
[----:B------:R-:W-:Y:S02]  /*0e30*/  @!P0 IMAD.MOV.U32 R2, RZ, RZ, RZ ;  /* 0x000000ffff028224 */ /* 0x000fe400078e00ff */
[----:B------:R-:W-:Y:S02]  /*0e40*/  @P0 IMAD.MOV.U32 R2, RZ, RZ, RZ ;  /* 0x000000ffff020224 */ /* 0x000fe400078e00ff */
[----:B------:R-:W-:Y:S01]  /*0e50*/  @P0 IMAD.MOV.U32 R3, RZ, RZ, R4 ;  /* 0x000000ffff030224 */ /* 0x000fe200078e0004 */
[----:B------:R-:W-:Y:S06]  /*0e60*/  BRA `(.L_x_22) ;  /* 0x0000000000147947 */ /* 0x000fec0003800000 */
.L_x_24:
[----:B------:R-:W-:Y:S01]  /*0e70*/  LOP3.LUT R3, R7, 0x80000, RZ, 0xfc, !PT ;  /* 0x0008000007037812 */ /* 0x000fe200078efcff */
[----:B------:R-:W-:Y:S01]  /*0e80*/  IMAD.MOV.U32 R2, RZ, RZ, R6 ;  /* 0x000000ffff027224 */ /* 0x000fe200078e0006 */
[----:B------:R-:W-:Y:S06]  /*0e90*/  BRA `(.L_x_22) ;  /* 0x0000000000087947 */ /* 0x000fec0003800000 */
.L_x_23:
[----:B------:R-:W-:Y:S01]  /*0ea0*/  LOP3.LUT R3, R5, 0x80000, RZ, 0xfc, !PT ;  /* 0x0008000005037812 */ /* 0x000fe200078efcff */
[----:B------:R-:W-:-:S07]  /*0eb0*/  IMAD.MOV.U32 R2, RZ, RZ, R4 ;  /* 0x000000ffff027224 */ /* 0x000fce00078e0004 */
.L_x_22:
[----:B------:R-:W-:Y:S05]  /*0ec0*/  BSYNC.RECONVERGENT B2 ;  /* 0x0000000000027941 */ /* 0x000fea0003800200 */
.L_x_20:
[----:B------:R-:W-:Y:S02]  /*0ed0*/  IMAD.MOV.U32 R4, RZ, RZ, R2 ;  /* 0x000000ffff047224 */ /* 0x000fe400078e0002 */
[----:B------:R-:W-:Y:S02]  /*0ee0*/  IMAD.MOV.U32 R5, RZ, RZ, R3 ;  /* 0x000000ffff057224 */ /* 0x000fe400078e0003 */
[----:B------:R-:W-:Y:S02]  /*0ef0*/  IMAD.MOV.U32 R2, RZ, RZ, R0 ;  /* 0x000000ffff027224 */ /* 0x000fe400078e0000 */
[----:B------:R-:W-:-:S04]  /*0f00*/  IMAD.MOV.U32 R3, RZ, RZ, 0x0 ;  /* 0x00000000ff037424 */ /* 0x000fc800078e00ff */
[----:B------:R-:W-:Y:S05]  /*0f10*/  RET.REL.NODEC R2 `(_Z20ntt_butterfly_kernelPmPKmmii) ;  /* 0xfffffff002387950 */ /* 0x000fea0003c3ffff */
        .weak           $__internal_3_$__cuda_sm20_rem_u64
        .type           $__internal_3_$__cuda_sm20_rem_u64,@function
        .size           $__internal_3_$__cuda_sm20_rem_u64,(.L_x_37 - $__internal_3_$__cuda_sm20_rem_u64)
$__internal_3_$__cuda_sm20_rem_u64:
[----:B------:R-:W0:Y:S01]  /*0f20*/  LDCU.64 UR6, c[0x0][0x390] ;  /* 0x00007200ff0677ac */ /* 0x000e220008000a00 */
[----:B------:R-:W1:Y:S01]  /*0f30*/  LDC.64 R2, c[0x0][0x390] ;  /* 0x0000e400ff027b82 */ /* 0x000e620000000a00 */
[----:B0-----:R-:W0:Y:S08]  /*0f40*/  I2F.U64.RP R8, UR6 ;  /* 0x0000000600087d12 */ /* 0x001e300008309000 */
[----:B0-----:R-:W0:Y:S02]  /*0f50*/  MUFU.RCP R8, R8 ;  /* 0x0000000800087308 */ /* 0x001e240000001000 */
[----:B0-----:R-:W-:-:S06]  /*0f60*/  VIADD R4, R8, 0x1ffffffe ;  /* 0x1ffffffe08047836 */ /* 0x001fcc0000000000 */
[----:B------:R-:W1:Y:S02]  /*0f70*/  F2I.U64.TRUNC R4, R4 ;  /* 0x0000000400047311 */ /* 0x000e64000020d800 */
[----:B-1----:R-:W-:-:S04]  /*0f80*/  IMAD.WIDE.U32 R6, R4, R2, RZ ;  /* 0x0000000204067225 */ /* 0x002fc800078e00ff */
[----:B------:R-:W-:Y:S01]  /*0f90*/  IMAD R7, R4, R3, R7 ;  /* 0x0000000304077224 */ /* 0x000fe200078e0207 */
[----:B------:R-:W-:-:S03]  /*0fa0*/  IADD3 R9, P0, PT, RZ, -R6, RZ ;  /* 0x80000006ff097210 */ /* 0x000fc60007f1e0ff */
[----:B------:R-:W-:Y:S02]  /*0fb0*/  IMAD R7, R5, R2, R7 ;  /* 0x0000000205077224 */ /* 0x000fe400078e0207 */
[----:B------:R-:W-:-:S04]  /*0fc0*/  IMAD.HI.U32 R6, R4, R9, RZ ;  /* 0x0000000904067227 */ /* 0x000fc800078e00ff */
[----:B------:R-:W-:Y:S02]  /*0fd0*/  IMAD.X R13, RZ, RZ, ~R7, P0 ;  /* 0x000000ffff0d7224 */ /* 0x000fe400000e0e07 */
[----:B------:R-:W-:Y:S02]  /*0fe0*/  IMAD.MOV.U32 R7, RZ, RZ, R4 ;  /* 0x000000ffff077224 */ /* 0x000fe400078e0004 */
[-C--:B------:R-:W-:Y:S02]  /*0ff0*/  IMAD R21, R5, R13.reuse, RZ ;  /* 0x0000000d05157224 */ /* 0x080fe400078e02ff */
[----:B------:R-:W-:-:S04]  /*1000*/  IMAD.WIDE.U32 R6, P0, R4, R13, R6 ;  /* 0x0000000d04067225 */ /* 0x000fc80007800006 */
[----:B------:R-:W-:-:S04]  /*1010*/  IMAD.HI.U32 R13, R5, R13, RZ ;  /* 0x0000000d050d7227 */ /* 0x000fc800078e00ff */
[----:B------:R-:W-:-:S05]  /*1020*/  IMAD.HI.U32 R6, P1, R5, R9, R6 ;  /* 0x0000000905067227 */ /* 0x000fca0007820006 */
[----:B------:R-:W-:Y:S01]  /*1030*/  IADD3 R7, P2, PT, R21, R6, RZ ;  /* 0x0000000615077210 */ /* 0x000fe20007f5e0ff */
[----:B------:R-:W-:-:S04]  /*1040*/  IMAD.X R6, R13, 0x1, R5, P0 ;  /* 0x000000010d067824 */ /* 0x000fc800000e0605 */
[----:B------:R-:W-:Y:S01]  /*1050*/  IMAD.WIDE.U32 R4, R7, R2, RZ ;  /* 0x0000000207047225 */ /* 0x000fe200078e00ff */
[----:B------:R-:W-:-:S03]  /*1060*/  IADD3.X R9, PT, PT, RZ, RZ, R6, P2, P1 ;  /* 0x000000ffff097210 */ /* 0x000fc600017e2406 */
[----:B------:R-:W-:Y:S01]  /*1070*/  IMAD R5, R7, R3, R5 ;  /* 0x0000000307057224 */ /* 0x000fe200078e0205 */
[----:B------:R-:W-:-:S03]  /*1080*/  IADD3 R13, P0, PT, RZ, -R4, RZ ;  /* 0x80000004ff0d7210 */ /* 0x000fc60007f1e0ff */
[----:B------:R-:W-:Y:S02]  /*1090*/  IMAD R5, R9, R2, R5 ;  /* 0x0000000209057224 */ /* 0x000fe400078e0205 */
[----:B------:R-:W-:-:S04]  /*10a0*/  IMAD.HI.U32 R6, R7, R13, RZ ;  /* 0x0000000d07067227 */ /* 0x000fc800078e00ff */
[----:B------:R-:W-:Y:S02]  /*10b0*/  IMAD.X R4, RZ, RZ, ~R5, P0 ;  /* 0x000000ffff047224 */ /* 0x000fe400000e0e05 */
[----:B------:R-:W-:Y:S02]  /*10c0*/  IMAD.MOV.U32 R5, RZ, RZ, RZ ;  /* 0x000000ffff057224 */ /* 0x000fe400078e00ff */
        /* <DEDUP_REMOVED lines=12> */
[----:B------:R-:W-:-:S03]  /*1190*/  IADD3 R7, P1, PT, R7, R4, RZ ;  /* 0x0000000407077210 */ /* 0x000fc60007f3e0ff */
[----:B------:R-:W-:Y:S02]  /*11a0*/  IMAD.X R6, RZ, RZ, R6, P0 ;  /* 0x000000ffff067224 */ /* 0x000fe400000e0606 */
[----:B------:R-:W-:-:S04]  /*11b0*/  IMAD.WIDE.U32 R4, R7, R2, RZ ;  /* 0x0000000207047225 */ /* 0x000fc800078e00ff */
[----:B------:R-:W-:Y:S02]  /*11c0*/  IMAD.X R9, RZ, RZ, R6, P1 ;  /* 0x000000ffff097224 */ /* 0x000fe400008e0606 */
[----:B------:R-:W-:Y:S01]  /*11d0*/  IMAD R7, R7, R3, R5 ;  /* 0x0000000307077224 */ /* 0x000fe200078e0205 */
[----:B------:R-:W-:-:S03]  /*11e0*/  IADD3 R5, P1, PT, -R4, R12, RZ ;  /* 0x0000000c04057210 */ /* 0x000fc60007f3e1ff */
[-C--:B------:R-:W-:Y:S01]  /*11f0*/  IMAD R7, R9, R2.reuse, R7 ;  /* 0x0000000209077224 */ /* 0x080fe200078e0207 */
[----:B------:R-:W-:-:S03]  /*1200*/  ISETP.GE.U32.AND P0, PT, R5, R2, PT ;  /* 0x000000020500720c */ /* 0x000fc60003f06070 */
[----:B------:R-:W-:Y:S01]  /*1210*/  IMAD.X R10, R11, 0x1, ~R7, P1 ;  /* 0x000000010b0a7824 */ /* 0x000fe200008e0e07 */
[----:B------:R-:W-:-:S04]  /*1220*/  IADD3 R7, P1, PT, R5, -R2, RZ ;  /* 0x8000000205077210 */ /* 0x000fc80007f3e0ff */
[C---:B------:R-:W-:Y:S01]  /*1230*/  ISETP.GE.U32.AND.EX P0, PT, R10.reuse, R3, PT, P0 ;  /* 0x000000030a00720c */ /* 0x040fe20003f06100 */
[--C-:B------:R-:W-:Y:S01]  /*1240*/  IMAD.X R6, R10, 0x1, ~R3.reuse, P1 ;  /* 0x000000010a067824 */ /* 0x100fe200008e0e03 */
[----:B------:R-:W-:Y:S02]  /*1250*/  ISETP.NE.U32.AND P1, PT, R2, RZ, PT ;  /* 0x000000ff0200720c */ /* 0x000fe40003f25070 */
[----:B------:R-:W-:Y:S02]  /*1260*/  SEL R7, R7, R5, P0 ;  /* 0x0000000507077207 */ /* 0x000fe40000000000 */
[----:B------:R-:W-:Y:S02]  /*1270*/  SEL R6, R6, R10, P0 ;  /* 0x0000000a06067207 */ /* 0x000fe40000000000 */
[CC--:B------:R-:W-:Y:S02]  /*1280*/  IADD3 R4, P2, PT, R7.reuse, -R2.reuse, RZ ;  /* 0x8000000207047210 */ /* 0x0c0fe40007f5e0ff */
[----:B------:R-:W-:Y:S01]  /*1290*/  ISETP.GE.U32.AND P0, PT, R7, R2, PT ;  /* 0x000000020700720c */ /* 0x000fe20003f06070 */
[----:B------:R-:W-:Y:S01]  /*12a0*/  IMAD.MOV.U32 R2, RZ, RZ, R0 ;  /* 0x000000ffff027224 */ /* 0x000fe200078e0000 */
[----:B------:R-:W-:Y:S01]  /*12b0*/  ISETP.NE.AND.EX P1, PT, R3, RZ, PT, P1 ;  /* 0x000000ff0300720c */ /* 0x000fe20003f25310 */
[C---:B------:R-:W-:Y:S01]  /*12c0*/  IMAD.X R5, R6.reuse, 0x1, ~R3, P2 ;  /* 0x0000000106057824 */ /* 0x040fe200010e0e03 */
[----:B------:R-:W-:Y:S01]  /*12d0*/  ISETP.GE.U32.AND.EX P0, PT, R6, R3, PT, P0 ;  /* 0x000000030600720c */ /* 0x000fe20003f06100 */
[----:B------:R-:W-:-:S03]  /*12e0*/  IMAD.MOV.U32 R3, RZ, RZ, 0x0 ;  /* 0x00000000ff037424 */ /* 0x000fc600078e00ff */
[----:B------:R-:W-:Y:S02]  /*12f0*/  SEL R4, R4, R7, P0 ;  /* 0x0000000704047207 */ /* 0x000fe40000000000 */
[----:B------:R-:W-:Y:S02]  /*1300*/  SEL R5, R5, R6, P0 ;  /* 0x0000000605057207 */ /* 0x000fe40000000000 */
[----:B------:R-:W-:Y:S02]  /*1310*/  SEL R4, R4, 0xffffffff, P1 ;  /* 0xffffffff04047807 */ /* 0x000fe40000800000 */
[----:B------:R-:W-:Y:S01]  /*1320*/  SEL R5, R5, 0xffffffff, P1 ;  /* 0xffffffff05057807 */ /* 0x000fe20000800000 */
[----:B------:R-:W-:Y:S06]  /*1330*/  RET.REL.NODEC R2 `(_Z20ntt_butterfly_kernelPmPKmmii) ;  /* 0xffffffec02307950 */ /* 0x000fec0003c3ffff */
.L_x_25:
        /* <DEDUP_REMOVED lines=12> */
.L_x_37:


//--------------------- .text._Z18bit_reverse_kernelPmi --------------------------
	.section	.text._Z18bit_reverse_kernelPmi,"ax",@progbits
	.align	128
        .global         _Z18bit_reverse_kernelPmi
        .type           _Z18bit_reverse_kernelPmi,@function
        .size           _Z18bit_reverse_kernelPmi,(.L_x_40 - _Z18bit_reverse_kernelPmi)
        .other          _Z18bit_reverse_kernelPmi,@"STO_CUDA_ENTRY STV_DEFAULT"
_Z18bit_reverse_kernelPmi:
.text._Z18bit_reverse_kernelPmi:
[----:B------:R-:W-:Y:S01]  /*0000*/  LDC R1, c[0x0][0x37c] ;  /* 0x0000df00ff017b82 */ /* 0x000fe20000000800 */
[----:B------:R-:W0:Y:S07]  /*0010*/  S2R R3, SR_TID.X ;  /* 0x0000000000037919 */ /* 0x000e2e0000002100 */
[----:B------:R-:W0:Y:S01]  /*0020*/  S2UR UR4, SR_CTAID.X ;  /* 0x00000000000479c3 */ /* 0x000e220000002500 */
[----:B------:R-:W1:Y:S07]  /*0030*/  LDCU UR6, c[0x0][0x388] ;  /* 0x00007100ff0677ac */ /* 0x000e6e0008000800 */
[----:B------:R-:W0:Y:S02]  /*0040*/  LDC R0, c[0x0][0x360] ;  /* 0x0000d800ff007b82 */ /* 0x000e240000000800 */
[----:B0-----:R-:W-:-:S05]  /*0050*/  IMAD R0, R0, UR4, R3 ;  /* 0x0000000400007c24 */ /* 0x001fca000f8e0203 */
[----:B-1----:R-:W-:-:S04]  /*0060*/  SHF.R.U64 R2, R0, UR6, RZ ;  /* 0x0000000600027c19 */ /* 0x002fc800080012ff */
[----:B------:R-:W-:-:S04]  /*0070*/  ISETP.NE.U32.AND P0, PT, R2, RZ, PT ;  /* 0x000000ff0200720c */ /* 0x000fc80003f05070 */
[----:B------:R-:W-:-:S13]  /*0080*/  ISETP.NE.AND.EX P0, PT, RZ, RZ, PT, P0 ;  /* 0x000000ffff00720c */ /* 0x000fda0003f05300 */
[----:B------:R-:W-:Y:S05]  /*0090*/  @P0 EXIT ;  /* 0x000000000000094d */ /* 0x000fea0003800000 */
[----:B------:R-:W-:Y:S01]  /*00a0*/  UISETP.GE.AND UP0, UPT, UR6, 0x1, UPT ;  /* 0x000000010600788c */ /* 0x000fe2000bf06270 */
[----:B------:R-:W-:-:S08]  /*00b0*/  CS2R R2, SRZ ;  /* 0x0000000000027805 */ /* 0x000fd0000001ff00 */
[----:B------:R-:W-:Y:S05]  /*00c0*/  BRA.U !UP0, `(.L_x_26) ;  /* 0x0000000908147547 */ /* 0x000fea000b800000 */
[----:B------:R-:W-:Y:S01]  /*00d0*/  UISETP.GE.U32.AND UP0, UPT, UR6, 0x4, UPT ;  /* 0x000000040600788c */ /* 0x000fe2000bf06070 */
[----:B------:R-:W-:Y:S01]  /*00e0*/  CS2R R2, SRZ ;  /* 0x0000000000027805 */ /* 0x000fe2000001ff00 */
[----:B------:R-:W-:Y:S01]  /*00f0*/  IMAD.MOV.U32 R7, RZ, RZ, R0 ;  /* 0x000000ffff077224 */ /* 0x000fe200078e0000 */
[----:B------:R-:W-:Y:S01]  /*0100*/  ULOP3.LUT UR4, UR6, 0x3, URZ, 0xc0, !UPT ;  /* 0x0000000306047892 */ /* 0x000fe2000f8ec0ff */
[----:B------:R-:W-:-:S05]  /*0110*/  IMAD.MOV.U32 R6, RZ, RZ, RZ ;  /* 0x000000ffff067224 */ /* 0x000fca00078e00ff */
[----:B------:R-:W-:Y:S06]  /*0120*/  BRA.U !UP0, `(.L_x_27) ;  /* 0x0000000508d07547 */ /* 0x000fec000b800000 */
[----:B------:R-:W-:Y:S01]  /*0130*/  ULOP3.LUT UR5, UR6, 0x7ffffffc, URZ, 0xc0, !UPT ;  /* 0x7ffffffc06057892 */ /* 0x000fe2000f8ec0ff */
[----:B------:R-:W-:Y:S01]  /*0140*/  CS2R R2, SRZ ;  /* 0x0000000000027805 */ /* 0x000fe2000001ff00 */
[----:B------:R-:W-:Y:S02]  /*0150*/  IMAD.MOV.U32 R7, RZ, RZ, R0 ;  /* 0x000000ffff077224 */ /* 0x000fe400078e0000 */
[----:B------:R-:W-:Y:S01]  /*0160*/  UIADD3 UR5, UPT, UPT, -UR5, URZ, URZ ;  /* 0x000000ff05057290 */ /* 0x000fe2000fffe1ff */
[----:B------:R-:W-:-:S03]  /*0170*/  IMAD.MOV.U32 R6, RZ, RZ, RZ ;  /* 0x000000ffff067224 */ /* 0x000fc600078e00ff */
[----:B------:R-:W-:-:S09]  /*0180*/  UISETP.GE.AND UP0, UPT, UR5, URZ, UPT ;  /* 0x000000ff0500728c */ /* 0x000fd2000bf06270 */
[----:B------:R-:W-:Y:S05]  /*0190*/  BRA.U UP0, `(.L_x_28) ;  /* 0x0000000500747547 */ /* 0x000fea000b800000 */
[----:B------:R-:W-:Y:S02]  /*01a0*/  UIADD3 UR7, UPT, UPT, -UR5, URZ, URZ ;  /* 0x000000ff05077290 */ /* 0x000fe4000fffe1ff */
[----:B------:R-:W-:Y:S02]  /*01b0*/  UPLOP3.LUT UP0, UPT, UPT, UPT, UPT, 0x80, 0x8 ;  /* 0x000000000008789c */ /* 0x000fe40003f0f070 */
[----:B------:R-:W-:-:S09]  /*01c0*/  UISETP.GT.AND UP1, UPT, UR7, 0xc, UPT ;  /* 0x0000000c0700788c */ /* 0x000fd2000bf24270 */
[----:B------:R-:W-:Y:S05]  /*01d0*/  BRA.U !UP1, `(.L_x_29) ;  /* 0x0000000109e07547 */ /* 0x000fea000b800000 */
[----:B------:R-:W-:-:S11]  /*01e0*/  UPLOP3.LUT UP0, UPT, UPT, UPT, UPT, 0x40, 0x4 ;  /* 0x000000000004789c */ /* 0x000fd60003f0e870 */
.L_x_30:
[----:B------:R-:W-:Y:S01]  /*01f0*/  IMAD.SHL.U32 R4, R3, 0x8, RZ ;  /* 0x0000000803047824 */ /* 0x000fe200078e00ff */
[C-C-:B------:R-:W-:Y:S01]  /*0200*/  SHF.R.U64 R8, R7.reuse, 0x2, R6.reuse ;  /* 0x0000000207087819 */ /* 0x140fe20000001206 */
[C---:B------:R-:W-:Y:S01]  /*0210*/  IMAD.SHL.U32 R5, R7.reuse, 0x4, RZ ;  /* 0x0000000407057824 */ /* 0x040fe200078e00ff */
[C-C-:B------:R-:W-:Y:S01]  /*0220*/  SHF.R.U64 R9, R7.reuse, 0x3, R6.reuse ;  /* 0x0000000307097819 */ /* 0x140fe20000001206 */
[----:B------:R-:W-:Y:S01]  /*0230*/  UIADD3 UR5, UPT, UPT, UR5, 0x10, URZ ;  /* 0x0000001005057890 */ /* 0x000fe2000fffe0ff */
[--C-:B------:R-:W-:Y:S02]  /*0240*/  SHF.R.U64 R12, R7, 0x4, R6.reuse ;  /* 0x00000004070c7819 */ /* 0x100fe40000001206 */
[----:B------:R-:W-:Y:S01]  /*0250*/  LOP3.LUT R4, R4, 0x4, R5, 0xf8, !PT ;  /* 0x0000000404047812 */ /* 0x000fe200078ef805 */
[----:B------:R-:W-:Y:S01]  /*0260*/  UISETP.GE.AND UP1, UPT, UR5, -0xc, UPT ;  /* 0xfffffff40500788c */ /* 0x000fe2000bf26270 */
[----:B------:R-:W-:Y:S02]  /*0270*/  SHF.R.U32.HI R13, RZ, 0x4, R6 ;  /* 0x00000004ff0d7819 */ /* 0x000fe40000011606 */
[----:B------:R-:W-:-:S02]  /*0280*/  LOP3.LUT R5, R4, 0x2, R7, 0xf8, !PT ;  /* 0x0000000204057812 */ /* 0x000fc400078ef807 */
[C-C-:B------:R-:W-:Y:S02]  /*0290*/  SHF.R.U64 R6, R12.reuse, 0x2, R13.reuse ;  /* 0x000000020c067819 */ /* 0x140fe4000000120d */
[----:B------:R-:W-:Y:S01]  /*02a0*/  LOP3.LUT R5, R5, 0x1, R8, 0xf8, !PT ;  /* 0x0000000105057812 */ /* 0x000fe200078ef808 */
[C---:B------:R-:W-:Y:S01]  /*02b0*/  IMAD.SHL.U32 R8, R12.reuse, 0x4, RZ ;  /* 0x000000040c087824 */ /* 0x040fe200078e00ff */
[----:B------:R-:W-:-:S03]  /*02c0*/  SHF.R.U64 R7, R12, 0x3, R13 ;  /* 0x000000030c077819 */ /* 0x000fc6000000120d */
[----:B------:R-:W-:-:S05]  /*02d0*/  IMAD.SHL.U32 R4, R5, 0x2, RZ ;  /* 0x0000000205047824 */ /* 0x000fca00078e00ff */
[----:B------:R-:W-:Y:S02]  /*02e0*/  LOP3.LUT R4, R4, 0x1, R9, 0xf8, !PT ;  /* 0x0000000104047812 */ /* 0x000fe400078ef809 */
[----:B------:R-:W-:-:S03]  /*02f0*/  SHF.R.U64 R9, R12, 0x4, R13 ;  /* 0x000000040c097819 */ /* 0x000fc6000000120d */
[----:B------:R-:W-:-:S05]  /*0300*/  IMAD.SHL.U32 R11, R4, 0x8, RZ ;  /* 0x00000008040b7824 */ /* 0x000fca00078e00ff */
[----:B------:R-:W-:-:S04]  /*0310*/  LOP3.LUT R11, R11, 0x4, R8, 0xf8, !PT ;  /* 0x000000040b0b7812 */ /* 0x000fc800078ef808 */
[----:B------:R-:W-:Y:S02]  /*0320*/  LOP3.LUT R11, R11, 0x2, R12, 0xf8, !PT ;  /* 0x000000020b0b7812 */ /* 0x000fe400078ef80c */
[----:B------:R-:W-:Y:S02]  /*0330*/  SHF.L.U64.HI R12, R3, 0x3, R2 ;  /* 0x00000003030c7819 */ /* 0x000fe40000010202 */
[----:B------:R-:W-:Y:S02]  /*0340*/  LOP3.LUT R11, R11, 0x1, R6, 0xf8, !PT ;  /* 0x000000010b0b7812 */ /* 0x000fe400078ef806 */
[----:B------:R-:W-:Y:S02]  /*0350*/  SHF.R.U32.HI R6, RZ, 0x4, R13 ;  /* 0x00000004ff067819 */ /* 0x000fe4000001160d */
[----:B------:R-:W-:Y:S01]  /*0360*/  SHF.L.U64.HI R13, R5, 0x1, R12 ;  /* 0x00000001050d7819 */ /* 0x000fe2000001020c */
[----:B------:R-:W-:Y:S01]  /*0370*/  IMAD.SHL.U32 R10, R11, 0x2, RZ ;  /* 0x000000020b0a7824 */ /* 0x000fe200078e00ff */
[----:B------:R-:W-:-:S02]  /*0380*/  SHF.R.U64 R3, R9, 0x3, R6 ;  /* 0x0000000309037819 */ /* 0x000fc40000001206 */
[----:B------:R-:W-:Y:S02]  /*0390*/  SHF.L.U64.HI R4, R4, 0x3, R13 ;  /* 0x0000000304047819 */ /* 0x000fe4000001020d */
[----:B------:R-:W-:Y:S01]  /*03a0*/  LOP3.LUT R10, R10, 0x1, R7, 0xf8, !PT ;  /* 0x000000010a0a7812 */ /* 0x000fe200078ef807 */
[----:B------:R-:W-:-:S04]  /*03b0*/  IMAD.SHL.U32 R7, R9, 0x4, RZ ;  /* 0x0000000409077824 */ /* 0x000fc800078e00ff */
[----:B------:R-:W-:-:S05]  /*03c0*/  IMAD.SHL.U32 R8, R10, 0x8, RZ ;  /* 0x000000080a087824 */ /* 0x000fca00078e00ff */
[----:B------:R-:W-:Y:S02]  /*03d0*/  LOP3.LUT R8, R8, 0x4, R7, 0xf8, !PT ;  /* 0x0000000408087812 */ /* 0x000fe400078ef807 */
[----:B------:R-:W-:Y:S02]  /*03e0*/  SHF.R.U64 R7, R9, 0x2, R6 ;  /* 0x0000000209077819 */ /* 0x000fe40000001206 */
[----:B------:R-:W-:-:S04]  /*03f0*/  LOP3.LUT R8, R8, 0x2, R9, 0xf8, !PT ;  /* 0x0000000208087812 */ /* 0x000fc800078ef809 */
[----:B------:R-:W-:Y:S02]  /*0400*/  LOP3.LUT R8, R8, 0x1, R7, 0xf8, !PT ;  /* 0x0000000108087812 */ /* 0x000fe400078ef807 */
[--C-:B------:R-:W-:Y:S02]  /*0410*/  SHF.R.U64 R7, R9, 0x4, R6.reuse ;  /* 0x0000000409077819 */ /* 0x100fe40000001206 */
[----:B------:R-:W-:Y:S01]  /*0420*/  SHF.R.U32.HI R6, RZ, 0x4, R6 ;  /* 0x00000004ff067819 */ /* 0x000fe20000011606 */
[----:B------:R-:W-:Y:S01]  /*0430*/  IMAD.SHL.U32 R2, R8, 0x2, RZ ;  /* 0x0000000208027824 */ /* 0x000fe200078e00ff */
[----:B------:R-:W-:-:S04]  /*0440*/  SHF.L.U64.HI R9, R11, 0x1, R4 ;  /* 0x000000010b097819 */ /* 0x000fc80000010204 */
[----:B------:R-:W-:Y:S01]  /*0450*/  LOP3.LUT R5, R2, 0x1, R3, 0xf8, !PT ;  /* 0x0000000102057812 */ /* 0x000fe200078ef803 */
[----:B------:R-:W-:Y:S01]  /*0460*/  IMAD.SHL.U32 R3, R7, 0x4, RZ ;  /* 0x0000000407037824 */ /* 0x000fe200078e00ff */
[----:B------:R-:W-:-:S03]  /*0470*/  SHF.L.U64.HI R9, R10, 0x3, R9 ;  /* 0x000000030a097819 */ /* 0x000fc60000010209 */
[----:B------:R-:W-:Y:S01]  /*0480*/  IMAD.SHL.U32 R2, R5, 0x8, RZ ;  /* 0x0000000805027824 */ /* 0x000fe200078e00ff */
[----:B------:R-:W-:-:S04]  /*0490*/  SHF.L.U64.HI R4, R8, 0x1, R9 ;  /* 0x0000000108047819 */ /* 0x000fc80000010209 */
[----:B------:R-:W-:Y:S02]  /*04a0*/  LOP3.LUT R2, R2, 0x4, R3, 0xf8, !PT ;  /* 0x0000000402027812 */ /* 0x000fe400078ef803 */
[----:B------:R-:W-:Y:S02]  /*04b0*/  SHF.R.U64 R3, R7, 0x2, R6 ;  /* 0x0000000207037819 */ /* 0x000fe40000001206 */
[----:B------:R-:W-:Y:S02]  /*04c0*/  LOP3.LUT R2, R2, 0x2, R7, 0xf8, !PT ;  /* 0x0000000202027812 */ /* 0x000fe400078ef807 */
[----:B------:R-:W-:Y:S02]  /*04d0*/  SHF.L.U64.HI R5, R5, 0x3, R4 ;  /* 0x0000000305057819 */ /* 0x000fe40000010204 */
[----:B------:R-:W-:Y:S02]  /*04e0*/  LOP3.LUT R2, R2, 0x1, R3, 0xf8, !PT ;  /* 0x0000000102027812 */ /* 0x000fe400078ef803 */
[----:B------:R-:W-:-:S02]  /*04f0*/  SHF.R.U64 R4, R7, 0x3, R6 ;  /* 0x0000000307047819 */ /* 0x000fc40000001206 */
[--C-:B------:R-:W-:Y:S01]  /*0500*/  SHF.R.U64 R7, R7, 0x4, R6.reuse ;  /* 0x0000000407077819 */ /* 0x100fe20000001206 */
[C---:B------:R-:W-:Y:S01]  /*0510*/  IMAD.SHL.U32 R3, R2.reuse, 0x2, RZ ;  /* 0x0000000202037824 */ /* 0x040fe200078e00ff */
[----:B------:R-:W-:Y:S02]  /*0520*/  SHF.L.U64.HI R2, R2, 0x1, R5 ;  /* 0x0000000102027819 */ /* 0x000fe40000010205 */
[----:B------:R-:W-:Y:S02]  /*0530*/  SHF.R.U32.HI R6, RZ, 0x4, R6 ;  /* 0x00000004ff067819 */ /* 0x000fe40000011606 */
[----:B------:R-:W-:Y:S01]  /*0540*/  LOP3.LUT R3, R3, 0x1, R4, 0xf8, !PT ;  /* 0x0000000103037812 */ /* 0x000fe200078ef804 */
[----:B------:R-:W-:Y:S06]  /*0550*/  BRA.U !UP1, `(.L_x_30) ;  /* 0xfffffffd09247547 */ /* 0x000fec000b83ffff */
.L_x_29:
[----:B------:R-:W-:-:S04]  /*0560*/  UIADD3 UR7, UPT, UPT, -UR5, URZ, URZ ;  /* 0x000000ff05077290 */ /* 0x000fc8000fffe1ff */
[----:B------:R-:W-:-:S09]  /*0570*/  UISETP.GT.AND UP1, UPT, UR7, 0x4, UPT ;  /* 0x000000040700788c */ /* 0x000fd2000bf24270 */
[----:B------:R-:W-:Y:S05]  /*0580*/  BRA.U !UP1, `(.L_x_31) ;  /* 0x0000000109707547 */ /* 0x000fea000b800000 */
[----:B------:R-:W-:Y:S01]  /*0590*/  IMAD.SHL.U32 R4, R3, 0x8, RZ ;  /* 0x0000000803047824 */ /* 0x000fe200078e00ff */
[C---:B------:R-:W-:Y:S01]  /*05a0*/  SHF.R.U64 R8, R7.reuse, 0x2, R6 ;  /* 0x0000000207087819 */ /* 0x040fe20000001206 */
[----:B------:R-:W-:Y:S01]  /*05b0*/  IMAD.SHL.U32 R5, R7, 0x4, RZ ;  /* 0x0000000407057824 */ /* 0x000fe200078e00ff */
[----:B------:R-:W-:Y:S01]  /*05c0*/  SHF.L.U64.HI R10, R3, 0x3, R2 ;  /* 0x00000003030a7819 */ /* 0x000fe20000010202 */
[----:B------:R-:W-:Y:S02]  /*05d0*/  UIADD3 UR5, UPT, UPT, UR5, 0x8, URZ ;  /* 0x0000000805057890 */ /* 0x000fe4000fffe0ff */
[----:B------:R-:W-:Y:S01]  /*05e0*/  UPLOP3.LUT UP0, UPT, UPT, UPT, UPT, 0x40, 0x4 ;  /* 0x000000000004789c */ /* 0x000fe20003f0e870 */
[----:B------:R-:W-:Y:S02]  /*05f0*/  LOP3.LUT R4, R4, 0x4, R5, 0xf8, !PT ;  /* 0x0000000404047812 */ /* 0x000fe400078ef805 */
[----:B------:R-:W-:Y:S02]  /*0600*/  SHF.R.U64 R5, R7, 0x3, R6 ;  /* 0x0000000307057819 */ /* 0x000fe40000001206 */
[----:B------:R-:W-:-:S02]  /*0610*/  LOP3.LUT R9, R4, 0x2, R7, 0xf8, !PT ;  /* 0x0000000204097812 */ /* 0x000fc400078ef807 */
[----:B------:R-:W-:Y:S02]  /*0620*/  SHF.R.U64 R7, R7, 0x4, R6 ;  /* 0x0000000407077819 */ /* 0x000fe40000001206 */
[----:B------:R-:W-:Y:S02]  /*0630*/  LOP3.LUT R9, R9, 0x1, R8, 0xf8, !PT ;  /* 0x0000000109097812 */ /* 0x000fe400078ef808 */
[----:B------:R-:W-:-:S03]  /*0640*/  SHF.R.U32.HI R6, RZ, 0x4, R6 ;  /* 0x00000004ff067819 */ /* 0x000fc60000011606 */
[----:B------:R-:W-:Y:S01]  /*0650*/  IMAD.SHL.U32 R8, R9, 0x2, RZ ;  /* 0x0000000209087824 */ /* 0x000fe200078e00ff */
[----:B------:R-:W-:-:S04]  /*0660*/  SHF.R.U64 R3, R7, 0x2, R6 ;  /* 0x0000000207037819 */ /* 0x000fc80000001206 */
[----:B------:R-:W-:Y:S01]  /*0670*/  LOP3.LUT R8, R8, 0x1, R5, 0xf8, !PT ;  /* 0x0000000108087812 */ /* 0x000fe200078ef805 */
[----:B------:R-:W-:-:S04]  /*0680*/  IMAD.SHL.U32 R5, R7, 0x4, RZ ;  /* 0x0000000407057824 */ /* 0x000fc800078e00ff */
[----:B------:R-:W-:-:S05]  /*0690*/  IMAD.SHL.U32 R4, R8, 0x8, RZ ;  /* 0x0000000808047824 */ /* 0x000fca00078e00ff */
[----:B------:R-:W-:Y:S02]  /*06a0*/  LOP3.LUT R4, R4, 0x4, R5, 0xf8, !PT ;  /* 0x0000000404047812 */ /* 0x000fe400078ef805 */
[----:B------:R-:W-:Y:S02]  /*06b0*/  SHF.L.U64.HI R5, R9, 0x1, R10 ;  /* 0x0000000109057819 */ /* 0x000fe4000001020a */
        /* <DEDUP_REMOVED lines=8> */
[----:B------:R-:W-:-:S07]  /*0740*/  LOP3.LUT R3, R3, 0x1, R4, 0xf8, !PT ;  /* 0x0000000103037812 */ /* 0x000fce00078ef804 */
.L_x_31:
[----:B------:R-:W-:-:S09]  /*0750*/  UISETP.NE.OR UP0, UPT, UR5, URZ, UP0 ;  /* 0x000000ff0500728c */ /* 0x000fd20008705670 */
[----:B------:R-:W-:Y:S05]  /*0760*/  BRA.U !UP0, `(.L_x_27) ;  /* 0x0000000108407547 */ /* 0x000fea000b800000 */
.L_x_28:
[----:B------:R-:W-:Y:S01]  /*0770*/  IMAD.SHL.U32 R5, R3, 0x8, RZ ;  /* 0x0000000803057824 */ /* 0x000fe200078e00ff */
[----:B------:R-:W-:Y:S01]  /*0780*/  UIADD3 UR5, UPT, UPT, UR5, 0x4, URZ ;  /* 0x0000000405057890 */ /* 0x000fe2000fffe0ff */
[----:B------:R-:W-:Y:S01]  /*0790*/  IMAD.SHL.U32 R4, R7, 0x4, RZ ;  /* 0x0000000407047824 */ /* 0x000fe200078e00ff */
[----:B------:R-:W-:Y:S02]  /*07a0*/  SHF.L.U64.HI R2, R3, 0x3, R2 ;  /* 0x0000000303027819 */ /* 0x000fe40000010202 */
[----:B------:R-:W-:Y:S01]  /*07b0*/  UISETP.NE.AND UP0, UPT, UR5, URZ, UPT ;  /* 0x000000ff0500728c */ /* 0x000fe2000bf05270 */
[----:B------:R-:W-:Y:S02]  /*07c0*/  SHF.R.U64 R3, R7, 0x3, R6 ;  /* 0x0000000307037819 */ /* 0x000fe40000001206 */
[----:B------:R-:W-:Y:S02]  /*07d0*/  LOP3.LUT R8, R5, 0x4, R4, 0xf8, !PT ;  /* 0x0000000405087812 */ /* 0x000fe400078ef804 */
[----:B------:R-:W-:-:S02]  /*07e0*/  SHF.R.U64 R4, R7, 0x2, R6 ;  /* 0x0000000207047819 */ /* 0x000fc40000001206 */
[----:B------:R-:W-:Y:S02]  /*07f0*/  LOP3.LUT R5, R8, 0x2, R7, 0xf8, !PT ;  /* 0x0000000208057812 */ /* 0x000fe400078ef807 */
[----:B------:R-:W-:Y:S02]  /*0800*/  SHF.R.U64 R7, R7, 0x4, R6 ;  /* 0x0000000407077819 */ /* 0x000fe40000001206 */
[----:B------:R-:W-:Y:S02]  /*0810*/  LOP3.LUT R5, R5, 0x1, R4, 0xf8, !PT ;  /* 0x0000000105057812 */ /* 0x000fe400078ef804 */
[----:B------:R-:W-:Y:S02]  /*0820*/  SHF.R.U32.HI R6, RZ, 0x4, R6 ;  /* 0x00000004ff067819 */ /* 0x000fe40000011606 */
[C---:B------:R-:W-:Y:S01]  /*0830*/  SHF.L.U64.HI R2, R5.reuse, 0x1, R2 ;  /* 0x0000000105027819 */ /* 0x040fe20000010202 */
[----:B------:R-:W-:-:S05]  /*0840*/  IMAD.SHL.U32 R4, R5, 0x2, RZ ;  /* 0x0000000205047824 */ /* 0x000fca00078e00ff */
[----:B------:R-:W-:Y:S01]  /*0850*/  LOP3.LUT R3, R4, 0x1, R3, 0xf8, !PT ;  /* 0x0000000104037812 */ /* 0x000fe200078ef803 */
[----:B------:R-:W-:Y:S06]  /*0860*/  BRA.U UP0, `(.L_x_28) ;  /* 0xfffffffd00c07547 */ /* 0x000fec000b83ffff */
.L_x_27:
[----:B------:R-:W-:-:S09]  /*0870*/  UISETP.NE.AND UP0, UPT, UR4, URZ, UPT ;  /* 0x000000ff0400728c */ /* 0x000fd2000bf05270 */
[----:B------:R-:W-:Y:S05]  /*0880*/  BRA.U !UP0, `(.L_x_26) ;  /* 0x0000000108247547 */ /* 0x000fea000b800000 */
[----:B------:R-:W-:-:S12]  /*0890*/  UIADD3 UR4, UPT, UPT, -UR4, URZ, URZ ;  /* 0x000000ff04047290 */ /* 0x000fd8000fffe1ff */
.L_x_32:
[----:B------:R-:W-:Y:S01]  /*08a0*/  UIADD3 UR4, UPT, UPT, UR4, 0x1, URZ ;  /* 0x0000000104047890 */ /* 0x000fe2000fffe0ff */
[C---:B------:R-:W-:Y:S01]  /*08b0*/  IMAD.SHL.U32 R4, R3.reuse, 0x2, RZ ;  /* 0x0000000203047824 */ /* 0x040fe200078e00ff */
[----:B------:R-:W-:Y:S02]  /*08c0*/  SHF.L.U64.HI R2, R3, 0x1, R2 ;  /* 0x0000000103027819 */ /* 0x000fe40000010202 */
[----:B------:R-:W-:Y:S02]  /*08d0*/  UISETP.NE.AND UP0, UPT, UR4, URZ, UPT ;  /* 0x000000ff0400728c */ /* 0x000fe4000bf05270 */
[----:B------:R-:W-:Y:S02]  /*08e0*/  LOP3.LUT R3, R4, 0x1, R7, 0xf8, !PT ;  /* 0x0000000104037812 */ /* 0x000fe400078ef807 */
[--C-:B------:R-:W-:Y:S02]  /*08f0*/  SHF.R.U64 R7, R7, 0x1, R6.reuse ;  /* 0x0000000107077819 */ /* 0x100fe40000001206 */
[----:B------:R-:W-:-:S03]  /*0900*/  SHF.R.U32.HI R6, RZ, 0x1, R6 ;  /* 0x00000001ff067819 */ /* 0x000fc60000011606 */
[----:B------:R-:W-:Y:S05]  /*0910*/  BRA.U UP0, `(.L_x_32) ;  /* 0xfffffffd00e07547 */ /* 0x000fea000b83ffff */
.L_x_26:
[----:B------:R-:W-:-:S04]  /*0920*/  ISETP.GT.U32.AND P0, PT, R3, R0, PT ;  /* 0x000000000300720c */ /* 0x000fc80003f04070 */
[----:B------:R-:W-:-:S13]  /*0930*/  ISETP.GT.U32.AND.EX P0, PT, R2, RZ, PT, P0 ;  /* 0x000000ff0200720c */ /* 0x000fda0003f04100 */
[----:B------:R-:W-:Y:S05]  /*0940*/  @!P0 EXIT ;  /* 0x000000000000894d */ /* 0x000fea0003800000 */
[----:B------:R-:W0:Y:S01]  /*0950*/  LDCU.64 UR6, c[0x0][0x380] ;  /* 0x00007000ff0677ac */ /* 0x000e220008000a00 */
[----:B------:R-:W1:Y:S01]  /*0960*/  LDCU.64 UR4, c[0x0][0x358] ;  /* 0x00006b00ff0477ac */ /* 0x000e620008000a00 */
[C---:B0-----:R-:W-:Y:S02]  /*0970*/  LEA R6, P1, R3.reuse, UR6, 0x3 ;  /* 0x0000000603067c11 */ /* 0x041fe4000f8218ff */
[C---:B------:R-:W-:Y:S02]  /*0980*/  LEA R4, P0, R0.reuse, UR6, 0x3 ;  /* 0x0000000600047c11 */ /* 0x040fe4000f8018ff */
[----:B------:R-:W-:Y:S02]  /*0990*/  LEA.HI.X R7, R3, UR7, R2, 0x3, P1 ;  /* 0x0000000703077c11 */ /* 0x000fe400088f1c02 */
[----:B------:R-:W-:-:S03]  /*09a0*/  LEA.HI.X R5, R0, UR7, RZ, 0x3, P0 ;  /* 0x0000000700057c11 */ /* 0x000fc600080f1cff */
[----:B-1----:R-:W2:Y:S04]  /*09b0*/  LDG.E.64 R8, desc[UR4][R6.64] ;  /* 0x0000000406087981 */ /* 0x002ea8000c1e1b00 */
[----:B------:R-:W3:Y:S04]  /*09c0*/  LDG.E.64 R2, desc[UR4][R4.64] ;  /* 0x0000000404027981 */ /* 0x000ee8000c1e1b00 */
[----:B--2---:R-:W-:Y:S04]  /*09d0*/  STG.E.64 desc[UR4][R4.64], R8 ;  /* 0x0000000804007986 */ /* 0x004fe8000c101b04 */
[----:B---3--:R-:W-:Y:S01]  /*09e0*/  STG.E.64 desc[UR4][R6.64], R2 ;  /* 0x0000000206007986 */ /* 0x008fe2000c101b04 */
[----:B------:R-:W-:Y:S05]  /*09f0*/  EXIT ;  /* 0x000000000000794d */ /* 0x000fea0003800000 */
.L_x_33:
        /* <DEDUP_REMOVED lines=16> */
.L_x_40:


//--------------------- .nv.shared.reserved.0     --------------------------
	.section	.nv.shared.reserved.0,"aw",@nobits
	.weak		__nv_reservedSMEM_offset_0_alias
	.size		__nv_reservedSMEM_offset_0_alias, 0, 64
	.other		__nv_reservedSMEM_offset_0_alias,@"STO_CUDA_RESERVED_SHARED STV_DEFAULT"
__nv_reservedSMEM_offset_0_alias:
	.zero		0
	.zero		64


//--------------------- .nv.constant0._Z15poly_mul_kernelPmPKmS1_mm --------------------------
	.section	.nv.constant0._Z15poly_mul_kernelPmPKmS1_mm,"a",@progbits
	.sectionflags	@""
	.align	4
.nv.constant0._Z15poly_mul_kernelPmPKmS1_mm:
	.zero		936


//--------------------- .nv.constant0._Z20ntt_butterfly_kernelPmPKmmii --------------------------
	.section	.nv.constant0._Z20ntt_butterfly_kernelPmPKmmii,"a",@progbits
	.sectionflags	@""
	.align	4
.nv.constant0._Z20ntt_butterfly_kernelPmPKmmii:
	.zero		928


//--------------------- .nv.constant0._Z18bit_reverse_kernelPmi --------------------------
	.section	.nv.constant0._Z18bit_reverse_kernelPmi,"a",@progbits
	.sectionflags	@""
	.align	4
.nv.constant0._Z18bit_reverse_kernelPmi:
	.zero		908


//--------------------- SYMBOLS --------------------------

	.type		.nv.reservedSmem.offset0,@object
	.size		.nv.reservedSmem.offset0,0x4
